	.target	sm_100a

	.elftype	@"ET_EXEC"


//--------------------- .note.nv.tkinfo           --------------------------
	.section	.note.nv.tkinfo,"",@"SHT_NOTE"
	.sectionflags	@"SHF_NOTE_NV_TKINFO"
	.tkinfo
        /*0018*/ 	.word	0x00000002
        /*0030*/ 	.string	""
        /*0030*/ 	.string	"ptxas"
        /*0030*/ 	.string	"Cuda compilation tools, release 13.0, V13.0.88"
        /*0030*/ 	.string	"Build cuda_13.0.r13.0/compiler.36424714_0"
        /*0030*/ 	.string	"-arch sm_100a -m 64 "



//--------------------- .note.nv.cuinfo           --------------------------
	.section	.note.nv.cuinfo,"",@"SHT_NOTE"
	.sectionflags	@"SHF_NOTE_NV_CUINFO"
        /*0018*/ 	.short	0x0002
        /*001a*/ 	.short	0x0064
        /*001c*/ 	.short	0x0082
	.zero		2


//--------------------- .nv.info                  --------------------------
	.section	.nv.info,"",@"SHT_CUDA_INFO"
	.align	4


	//----- nvinfo : EIATTR_REGCOUNT
	.align		4
        /*0000*/ 	.byte	0x04, 0x2f
        /*0002*/ 	.short	(.L_19 - .L_18)
	.align		4
.L_18:
        /*0004*/ 	.word	index@(_ZN7cutlass13device_kernelINS_4gemm6kernel13GemmUniversalIN4cute5tupleIJiiiiEEENS1_10collective13CollectiveMmaINS1_35MainloopSm100TmaUmmaWarpSpecializedILi5ELi2ELi4ENS5_IJNS4_1CILi2EEENSA_ILi1EEESC_EEEEENS5_IJNSA_ILi128EEESF_NSA_ILi64EEEEEEaNS5_IJlSC_lEEEaSI_NS4_8TiledMMAINS4_8MMA_AtomIJNS4_21SM100_MMA_S8_2x1SM_SSIaaiLi128ELi128ELNS4_4UMMA5MajorE0ELSN_0ELNSM_8SaturateE0EEEEEENS4_6LayoutINS5_IJSC_SC_SC_EEENS5_IJNSA_ILi0EEEST_ST_EEEEENS5_IJNS4_10UnderscoreESW_SW_EEEEENS4_18SM100_TMA_2SM_LOADENS4_14ComposedLayoutINS4_7SwizzleILi2ELi4ELi3EEENS4_18smem_ptr_flag_bitsILi8EEENSR_INS5_IJNSA_ILi8EEESG_EEENS5_IJSG_SC_EEEEEEEvNS4_8identityESZ_S19_vS1A_EENS_8epilogue10collective18CollectiveEpilogueINS1C_23Sm100TmaWarpSpecializedILi2ELi2ELi32ELb0ELb0EEEJNS5_IJSG_SF_SG_EEENS5_IJNSR_ISG_SC_EENSR_INS5_IJNSA_ILi32EEESB_EEENS5_IJSC_SG_EEEEEEEEaSI_aSI_NS1C_6fusion15FusionCallbacksIS1G_NS1O_17LinearCombinationIaiaiLNS_15FloatRoundStyleE2EEES1H_S1N_JEEENS4_5SM1004TMEM4LOAD26SM100_TMEM_LOAD_32dp32b32xENS4_13SM90_TMA_LOADENS10_INS11_ILi1ELi4ELi3EEES14_NSR_INS5_IJS15_S1J_EEENS5_IJS1J_SC_EEEEEEENS4_39AutoVectorizingCopyWithAssumedAlignmentILi128EEENS4_14SM90_TMA_STOREES23_S25_S25_EEEvvEEEEvNT_6ParamsE)
        /*0008*/ 	.word	0x0000007a


	//----- nvinfo : EIATTR_FRAME_SIZE
	.align		4
.L_19:
        /*000c*/ 	.byte	0x04, 0x11
        /*000e*/ 	.short	(.L_21 - .L_20)
	.align		4
.L_20:
        /*0010*/ 	.word	index@($__internal_2_$__cuda_sm10x_tcgen05_guardrail_trap_unallocated_columns_being_dealloced)
        /*0014*/ 	.word	0x00000000


	//----- nvinfo : EIATTR_FRAME_SIZE
	.align		4
.L_21:
        /*0018*/ 	.byte	0x04, 0x11
        /*001a*/ 	.short	(.L_23 - .L_22)
	.align		4
.L_22:
        /*001c*/ 	.word	index@($__internal_1_$__cuda_sm10x_tcgen05_guardrail_trap_phase_invalid_during_alloc)
        /*0020*/ 	.word	0x00000000


	//----- nvinfo : EIATTR_FRAME_SIZE
	.align		4
.L_23:
        /*0024*/ 	.byte	0x04, 0x11
        /*0026*/ 	.short	(.L_25 - .L_24)
	.align		4
.L_24:
        /*0028*/ 	.word	index@($__internal_0_$__cuda_sm10x_tcgen05_guardrail_trap_col_being_dealloced_not_returned_by_alloc)
        /*002c*/ 	.word	0x00000000


	//----- nvinfo : EIATTR_FRAME_SIZE
	.align		4
.L_25:
        /*0030*/ 	.byte	0x04, 0x11
        /*0032*/ 	.short	(.L_27 - .L_26)
	.align		4
.L_26:
        /*0034*/ 	.word	index@(_ZN7cutlass13device_kernelINS_4gemm6kernel13GemmUniversalIN4cute5tupleIJiiiiEEENS1_10collective13CollectiveMmaINS1_35MainloopSm100TmaUmmaWarpSpecializedILi5ELi2ELi4ENS5_IJNS4_1CILi2EEENSA_ILi1EEESC_EEEEENS5_IJNSA_ILi128EEESF_NSA_ILi64EEEEEEaNS5_IJlSC_lEEEaSI_NS4_8TiledMMAINS4_8MMA_AtomIJNS4_21SM100_MMA_S8_2x1SM_SSIaaiLi128ELi128ELNS4_4UMMA5MajorE0ELSN_0ELNSM_8SaturateE0EEEEEENS4_6LayoutINS5_IJSC_SC_SC_EEENS5_IJNSA_ILi0EEEST_ST_EEEEENS5_IJNS4_10UnderscoreESW_SW_EEEEENS4_18SM100_TMA_2SM_LOADENS4_14ComposedLayoutINS4_7SwizzleILi2ELi4ELi3EEENS4_18smem_ptr_flag_bitsILi8EEENSR_INS5_IJNSA_ILi8EEESG_EEENS5_IJSG_SC_EEEEEEEvNS4_8identityESZ_S19_vS1A_EENS_8epilogue10collective18CollectiveEpilogueINS1C_23Sm100TmaWarpSpecializedILi2ELi2ELi32ELb0ELb0EEEJNS5_IJSG_SF_SG_EEENS5_IJNSR_ISG_SC_EENSR_INS5_IJNSA_ILi32EEESB_EEENS5_IJSC_SG_EEEEEEEEaSI_aSI_NS1C_6fusion15FusionCallbacksIS1G_NS1O_17LinearCombinationIaiaiLNS_15FloatRoundStyleE2EEES1H_S1N_JEEENS4_5SM1004TMEM4LOAD26SM100_TMEM_LOAD_32dp32b32xENS4_13SM90_TMA_LOADENS10_INS11_ILi1ELi4ELi3EEES14_NSR_INS5_IJS15_S1J_EEENS5_IJS1J_SC_EEEEEEENS4_39AutoVectorizingCopyWithAssumedAlignmentILi128EEENS4_14SM90_TMA_STOREES23_S25_S25_EEEvvEEEEvNT_6ParamsE)
        /*0038*/ 	.word	0x00000000


	//----- nvinfo : EIATTR_MIN_STACK_SIZE
	.align		4
.L_27:
        /*003c*/ 	.byte	0x04, 0x12
        /*003e*/ 	.short	(.L_29 - .L_28)
	.align		4
.L_28:
        /*0040*/ 	.word	index@(_ZN7cutlass13device_kernelINS_4gemm6kernel13GemmUniversalIN4cute5tupleIJiiiiEEENS1_10collective13CollectiveMmaINS1_35MainloopSm100TmaUmmaWarpSpecializedILi5ELi2ELi4ENS5_IJNS4_1CILi2EEENSA_ILi1EEESC_EEEEENS5_IJNSA_ILi128EEESF_NSA_ILi64EEEEEEaNS5_IJlSC_lEEEaSI_NS4_8TiledMMAINS4_8MMA_AtomIJNS4_21SM100_MMA_S8_2x1SM_SSIaaiLi128ELi128ELNS4_4UMMA5MajorE0ELSN_0ELNSM_8SaturateE0EEEEEENS4_6LayoutINS5_IJSC_SC_SC_EEENS5_IJNSA_ILi0EEEST_ST_EEEEENS5_IJNS4_10UnderscoreESW_SW_EEEEENS4_18SM100_TMA_2SM_LOADENS4_14ComposedLayoutINS4_7SwizzleILi2ELi4ELi3EEENS4_18smem_ptr_flag_bitsILi8EEENSR_INS5_IJNSA_ILi8EEESG_EEENS5_IJSG_SC_EEEEEEEvNS4_8identityESZ_S19_vS1A_EENS_8epilogue10collective18CollectiveEpilogueINS1C_23Sm100TmaWarpSpecializedILi2ELi2ELi32ELb0ELb0EEEJNS5_IJSG_SF_SG_EEENS5_IJNSR_ISG_SC_EENSR_INS5_IJNSA_ILi32EEESB_EEENS5_IJSC_SG_EEEEEEEEaSI_aSI_NS1C_6fusion15FusionCallbacksIS1G_NS1O_17LinearCombinationIaiaiLNS_15FloatRoundStyleE2EEES1H_S1N_JEEENS4_5SM1004TMEM4LOAD26SM100_TMEM_LOAD_32dp32b32xENS4_13SM90_TMA_LOADENS10_INS11_ILi1ELi4ELi3EEES14_NSR_INS5_IJS15_S1J_EEENS5_IJS1J_SC_EEEEEEENS4_39AutoVectorizingCopyWithAssumedAlignmentILi128EEENS4_14SM90_TMA_STOREES23_S25_S25_EEEvvEEEEvNT_6ParamsE)
        /*0044*/ 	.word	0x00000000
.L_29:


//--------------------- .nv.compat                --------------------------
	.section	.nv.compat,"",@"SHT_CUDA_COMPAT_INFO"
	.align	4
        /*0000*/ 	.byte	0x02, 0x09, 0x01, 0x00, 0x02, 0x02, 0x03, 0x00, 0x02, 0x05, 0x06, 0x00, 0x03, 0x07, 0x01, 0x01
        /*0010*/ 	.byte	0x02, 0x03, 0x01, 0x00, 0x02, 0x06, 0x01, 0x00, 0x04, 0x0b, 0x08, 0x00, 0x01, 0x00, 0x00, 0x00
        /*0020*/ 	.byte	0x00, 0x00, 0x00, 0x00


//--------------------- .nv.info._ZN7cutlass13device_kernelINS_4gemm6kernel13GemmUniversalIN4cute5tupleIJiiiiEEENS1_10collective13CollectiveMmaINS1_35MainloopSm100TmaUmmaWarpSpecializedILi5ELi2ELi4ENS5_IJNS4_1CILi2EEENSA_ILi1EEESC_EEEEENS5_IJNSA_ILi128EEESF_NSA_ILi64EEEEEEaNS5_IJlSC_lEEEaSI_NS4_8TiledMMAINS4_8MMA_AtomIJNS4_21SM100_MMA_S8_2x1SM_SSIaaiLi128ELi128ELNS4_4UMMA5MajorE0ELSN_0ELNSM_8SaturateE0EEEEEENS4_6LayoutINS5_IJSC_SC_SC_EEENS5_IJNSA_ILi0EEEST_ST_EEEEENS5_IJNS4_10UnderscoreESW_SW_EEEEENS4_18SM100_TMA_2SM_LOADENS4_14ComposedLayoutINS4_7SwizzleILi2ELi4ELi3EEENS4_18smem_ptr_flag_bitsILi8EEENSR_INS5_IJNSA_ILi8EEESG_EEENS5_IJSG_SC_EEEEEEEvNS4_8identityESZ_S19_vS1A_EENS_8epilogue10collective18CollectiveEpilogueINS1C_23Sm100TmaWarpSpecializedILi2ELi2ELi32ELb0ELb0EEEJNS5_IJSG_SF_SG_EEENS5_IJNSR_ISG_SC_EENSR_INS5_IJNSA_ILi32EEESB_EEENS5_IJSC_SG_EEEEEEEEaSI_aSI_NS1C_6fusion15FusionCallbacksIS1G_NS1O_17LinearCombinationIaiaiLNS_15FloatRoundStyleE2EEES1H_S1N_JEEENS4_5SM1004TMEM4LOAD26SM100_TMEM_LOAD_32dp32b32xENS4_13SM90_TMA_LOADENS10_INS11_ILi1ELi4ELi3EEES14_NSR_INS5_IJS15_S1J_EEENS5_IJS1J_SC_EEEEEEENS4_39AutoVectorizingCopyWithAssumedAlignmentILi128EEENS4_14SM90_TMA_STOREES23_S25_S25_EEEvvEEEEvNT_6ParamsE --------------------------
	.section	.nv.info._ZN7cutlass13device_kernelINS_4gemm6kernel13GemmUniversalIN4cute5tupleIJiiiiEEENS1_10collective13CollectiveMmaINS1_35MainloopSm100TmaUmmaWarpSpecializedILi5ELi2ELi4ENS5_IJNS4_1CILi2EEENSA_ILi1EEESC_EEEEENS5_IJNSA_ILi128EEESF_NSA_ILi64EEEEEEaNS5_IJlSC_lEEEaSI_NS4_8TiledMMAINS4_8MMA_AtomIJNS4_21SM100_MMA_S8_2x1SM_SSIaaiLi128ELi128ELNS4_4UMMA5MajorE0ELSN_0ELNSM_8SaturateE0EEEEEENS4_6LayoutINS5_IJSC_SC_SC_EEENS5_IJNSA_ILi0EEEST_ST_EEEEENS5_IJNS4_10UnderscoreESW_SW_EEEEENS4_18SM100_TMA_2SM_LOADENS4_14ComposedLayoutINS4_7SwizzleILi2ELi4ELi3EEENS4_18smem_ptr_flag_bitsILi8EEENSR_INS5_IJNSA_ILi8EEESG_EEENS5_IJSG_SC_EEEEEEEvNS4_8identityESZ_S19_vS1A_EENS_8epilogue10collective18CollectiveEpilogueINS1C_23Sm100TmaWarpSpecializedILi2ELi2ELi32ELb0ELb0EEEJNS5_IJSG_SF_SG_EEENS5_IJNSR_ISG_SC_EENSR_INS5_IJNSA_ILi32EEESB_EEENS5_IJSC_SG_EEEEEEEEaSI_aSI_NS1C_6fusion15FusionCallbacksIS1G_NS1O_17LinearCombinationIaiaiLNS_15FloatRoundStyleE2EEES1H_S1N_JEEENS4_5SM1004TMEM4LOAD26SM100_TMEM_LOAD_32dp32b32xENS4_13SM90_TMA_LOADENS10_INS11_ILi1ELi4ELi3EEES14_NSR_INS5_IJS15_S1J_EEENS5_IJS1J_SC_EEEEEEENS4_39AutoVectorizingCopyWithAssumedAlignmentILi128EEENS4_14SM90_TMA_STOREES23_S25_S25_EEEvvEEEEvNT_6ParamsE,"",@"SHT_CUDA_INFO"
	.sectionflags	@""
	.align	4


	//----- nvinfo : EIATTR_CUDA_API_VERSION
	.align		4
        /*0000*/ 	.byte	0x04, 0x37
        /*0002*/ 	.short	(.L_31 - .L_30)
.L_30:
        /*0004*/ 	.word	0x00000082


	//----- nvinfo : EIATTR_KPARAM_INFO
	.align		4
.L_31:
        /*0008*/ 	.byte	0x04, 0x17
        /*000a*/ 	.short	(.L_33 - .L_32)
.L_32:
        /*000c*/ 	.word	0x00000000
        /*0010*/ 	.short	0x0000
        /*0012*/ 	.short	0x0000
        /*0014*/ 	.byte	0x00, 0xf0, 0x01, 0x20


	//----- nvinfo : EIATTR_AT_ENTRY_FRAGMENTS
	.align		4
.L_33:
        /*0018*/ 	.byte	0x04, 0x4f
        /*001a*/ 	.short	(.L_35 - .L_34)


	//   ....[0]....
.L_34:
        /*001c*/ 	.word	0x00000007


	//----- nvinfo : EIATTR_RESERVED_SMEM_USED
	.align		4
.L_35:
        /*0020*/ 	.byte	0x01, 0x41
	.zero		2


	//----- nvinfo : EIATTR_SPARSE_MMA_MASK
	.align		4
        /*0024*/ 	.byte	0x03, 0x50
        /*0026*/ 	.short	0x0000


	//----- nvinfo : EIATTR_TCGEN05_2CTA_USED
	.align		4
        /*0028*/ 	.byte	0x01, 0x52
	.zero		2


	//----- nvinfo : EIATTR_MAXREG_COUNT
	.align		4
        /*002c*/ 	.byte	0x03, 0x1b
        /*002e*/ 	.short	0x00ff


	//----- nvinfo : EIATTR_NUM_BARRIERS
	.align		4
        /*0030*/ 	.byte	0x02, 0x4c
        /*0032*/ 	.byte	0x07
	.zero		1


	//----- nvinfo : EIATTR_EXTERNS
	.align		4
        /*0034*/ 	.byte	0x04, 0x0f
        /*0036*/ 	.short	(.L_37 - .L_36)


	//   ....[0]....
	.align		4
.L_36:
        /*0038*/ 	.word	index@(__assertfail)


	//----- nvinfo : EIATTR_MERCURY_ISA_VERSION
	.align		4
.L_37:
        /*003c*/ 	.byte	0x03, 0x5f
        /*003e*/ 	.short	0x0101


	//----- nvinfo : EIATTR_INT_WARP_WIDE_INSTR_OFFSETS
	.align		4
        /*0040*/ 	.byte	0x04, 0x31
        /*0042*/ 	.short	(.L_39 - .L_38)


	//   ....[0]....
.L_38:
        /*0044*/ 	.word	0x00000cf0


	//   ....[1]....
        /*0048*/ 	.word	0x00000d90


	//   ....[2]....
        /*004c*/ 	.word	0x000020b0


	//   ....[3]....
        /*0050*/ 	.word	0x00003f40


	//   ....[4]....
        /*0054*/ 	.word	0x00003f60


	//   ....[5]....
        /*0058*/ 	.word	0x00003f90


	//   ....[6]....
        /*005c*/ 	.word	0x000048c0


	//   ....[7]....
        /*0060*/ 	.word	0x000048e0


	//   ....[8]....
        /*0064*/ 	.word	0x000049e0


	//   ....[9]....
        /*0068*/ 	.word	0x00004b70


	//   ....[10]....
        /*006c*/ 	.word	0x00004b80


	//   ....[11]....
        /*0070*/ 	.word	0x00004d10


	//----- nvinfo : EIATTR_COOP_GROUP_MASK_REGIDS
	.align		4
.L_39:
        /*0074*/ 	.byte	0x04, 0x29
        /*0076*/ 	.short	(.L_41 - .L_40)


	//   ....[0]....
.L_40:
        /*0078*/ 	.word	0xffffffff


	//   ....[1]....
        /*007c*/ 	.word	0xffffffff


	//   ....[2]....
        /*0080*/ 	.word	0xffffffff


	//   ....[3]....
        /*0084*/ 	.word	0xffffffff


	//   ....[4]....
        /*0088*/ 	.word	0xffffffff


	//   ....[5]....
        /*008c*/ 	.word	0xffffffff


	//   ....[6]....
        /*0090*/ 	.word	0xffffffff


	//   ....[7]....
        /*0094*/ 	.word	0xffffffff


	//   ....[8]....
        /*0098*/ 	.word	0xffffffff


	//   ....[9]....
        /*009c*/ 	.word	0xffffffff


	//   ....[10]....
        /*00a0*/ 	.word	0xffffffff


	//   ....[11]....
        /*00a4*/ 	.word	0xffffffff


	//   ....[12]....
        /*00a8*/ 	.word	0xffffffff


	//   ....[13]....
        /*00ac*/ 	.word	0xffffffff


	//----- nvinfo : EIATTR_COOP_GROUP_INSTR_OFFSETS
	.align		4
.L_41:
        /*00b0*/ 	.byte	0x04, 0x28
        /*00b2*/ 	.short	(.L_43 - .L_42)


	//   ....[0]....
.L_42:
        /*00b4*/ 	.word	0x000000c0


	//   ....[1]....
        /*00b8*/ 	.word	0x00000500


	//   ....[2]....
        /*00bc*/ 	.word	0x000006a0


	//   ....[3]....
        /*00c0*/ 	.word	0x000007f0


	//   ....[4]....
        /*00c4*/ 	.word	0x000008e0


	//   ....[5]....
        /*00c8*/ 	.word	0x00000a40


	//   ....[6]....
        /*00cc*/ 	.word	0x00000bd0


	//   ....[7]....
        /*00d0*/ 	.word	0x00000e10


	//   ....[8]....
        /*00d4*/ 	.word	0x00001f90


	//   ....[9]....
        /*00d8*/ 	.word	0x00002e00


	//   ....[10]....
        /*00dc*/ 	.word	0x000032d0


	//   ....[11]....
        /*00e0*/ 	.word	0x00003300


	//   ....[12]....
        /*00e4*/ 	.word	0x00003e40


	//   ....[13]....
        /*00e8*/ 	.word	0x00004050


	//----- nvinfo : EIATTR_VRC_CTA_INIT_COUNT
	.align		4
.L_43:
        /*00ec*/ 	.byte	0x02, 0x4a
        /*00ee*/ 	.byte	0x80
	.zero		1


	//----- nvinfo : EIATTR_SYSCALL_OFFSETS
	.align		4
        /*00f0*/ 	.byte	0x04, 0x46
        /*00f2*/ 	.short	(.L_45 - .L_44)


	//   ....[0]....
.L_44:
        /*00f4*/ 	.word	0x00005770


	//   ....[1]....
        /*00f8*/ 	.word	0x000058b0


	//   ....[2]....
        /*00fc*/ 	.word	0x00006090


	//   ....[3]....
        /*0100*/ 	.word	0x00006e90


	//----- nvinfo : EIATTR_MBARRIER_INSTR_OFFSETS
	.align		4
.L_45:
        /*0104*/ 	.byte	0x04, 0x39
        /*0106*/ 	.short	(.L_47 - .L_46)


	//   ....[0]....
.L_46:
        /*0108*/ 	.word	0x000005f0
        /*010c*/ 	.word	0x000000ff
        /*0110*/ 	.word	0x00000000
        /*0114*/ 	.short	0x0100
        /*0116*/ 	.byte	0x08
	.zero		1


	//   ....[1]....
        /*0118*/ 	.word	0x00000600
        /*011c*/ 	.word	0x000000ff
        /*0120*/ 	.word	0x00000028
        /*0124*/ 	.short	0x0100
        /*0126*/ 	.byte	0x08
	.zero		1


	//   ....[2]....
        /*0128*/ 	.word	0x00000610
        /*012c*/ 	.word	0x000000ff
        /*0130*/ 	.word	0x00000008
        /*0134*/ 	.short	0x0100
        /*0136*/ 	.byte	0x08
	.zero		1


	//   ....[3]....
        /*0138*/ 	.word	0x00000620
        /*013c*/ 	.word	0x000000ff
        /*0140*/ 	.word	0x00000030
        /*0144*/ 	.short	0x0100
        /*0146*/ 	.byte	0x08
	.zero		1


	//   ....[4]....
        /*0148*/ 	.word	0x00000630
        /*014c*/ 	.word	0x000000ff
        /*0150*/ 	.word	0x00000010
        /*0154*/ 	.short	0x0100
        /*0156*/ 	.byte	0x08
	.zero		1


	//   ....[5]....
        /*0158*/ 	.word	0x00000640
        /*015c*/ 	.word	0x000000ff
        /*0160*/ 	.word	0x00000038
        /*0164*/ 	.short	0x0100
        /*0166*/ 	.byte	0x08
	.zero		1


	//   ....[6]....
        /*0168*/ 	.word	0x00000650
        /*016c*/ 	.word	0x000000ff
        /*0170*/ 	.word	0x00000018
        /*0174*/ 	.short	0x0100
        /*0176*/ 	.byte	0x08
	.zero		1


	//   ....[7]....
        /*0178*/ 	.word	0x00000660
        /*017c*/ 	.word	0x000000ff
        /*0180*/ 	.word	0x00000040
        /*0184*/ 	.short	0x0100
        /*0186*/ 	.byte	0x08
	.zero		1


	//   ....[8]....
        /*0188*/ 	.word	0x00000670
        /*018c*/ 	.word	0x000000ff
        /*0190*/ 	.word	0x00000020
        /*0194*/ 	.short	0x0100
        /*0196*/ 	.byte	0x08
	.zero		1


	//   ....[9]....
        /*0198*/ 	.word	0x00000680
        /*019c*/ 	.word	0x000000ff
        /*01a0*/ 	.word	0x00000048
        /*01a4*/ 	.short	0x0100
        /*01a6*/ 	.byte	0x08
	.zero		1


	//   ....[10]....
        /*01a8*/ 	.word	0x000007a0
        /*01ac*/ 	.word	0x000000ff
        /*01b0*/ 	.word	0x00000050
        /*01b4*/ 	.short	0x0100
        /*01b6*/ 	.byte	0x09
	.zero		1


	//   ....[11]....
        /*01b8*/ 	.word	0x000007b0
        /*01bc*/ 	.word	0x000000ff
        /*01c0*/ 	.word	0x00000060
        /*01c4*/ 	.short	0x0100
        /*01c6*/ 	.byte	0x09
	.zero		1


	//   ....[12]....
        /*01c8*/ 	.word	0x000007c0
        /*01cc*/ 	.word	0x000000ff
        /*01d0*/ 	.word	0x00000058
        /*01d4*/ 	.short	0x0100
        /*01d6*/ 	.byte	0x09
	.zero		1


	//   ....[13]....
        /*01d8*/ 	.word	0x000007d0
        /*01dc*/ 	.word	0x000000ff
        /*01e0*/ 	.word	0x00000068
        /*01e4*/ 	.short	0x0100
        /*01e6*/ 	.byte	0x09
	.zero		1


	//   ....[14]....
        /*01e8*/ 	.word	0x000008b0
        /*01ec*/ 	.word	0x000000ff
        /*01f0*/ 	.word	0x00000070
        /*01f4*/ 	.short	0x0100
        /*01f6*/ 	.byte	0x08
	.zero		1


	//   ....[15]....
        /*01f8*/ 	.word	0x000008c0
        /*01fc*/ 	.word	0x000000ff
        /*0200*/ 	.word	0x00000078
        /*0204*/ 	.short	0x0100
        /*0206*/ 	.byte	0x08
	.zero		1


	//   ....[16]....
        /*0208*/ 	.word	0x000009f0
        /*020c*/ 	.word	0x000000ff
        /*0210*/ 	.word	0x00000080
        /*0214*/ 	.short	0x0100
        /*0216*/ 	.byte	0x08
	.zero		1


	//   ....[17]....
        /*0218*/ 	.word	0x00000a00
        /*021c*/ 	.word	0x000000ff
        /*0220*/ 	.word	0x00000090
        /*0224*/ 	.short	0x0100
        /*0226*/ 	.byte	0x08
	.zero		1


	//   ....[18]....
        /*0228*/ 	.word	0x00000a10
        /*022c*/ 	.word	0x000000ff
        /*0230*/ 	.word	0x00000088
        /*0234*/ 	.short	0x0100
        /*0236*/ 	.byte	0x08
	.zero		1


	//   ....[19]....
        /*0238*/ 	.word	0x00000a20
        /*023c*/ 	.word	0x000000ff
        /*0240*/ 	.word	0x00000098
        /*0244*/ 	.short	0x0100
        /*0246*/ 	.byte	0x08
	.zero		1


	//   ....[20]....
        /*0248*/ 	.word	0x00000b40
        /*024c*/ 	.word	0x000000ff
        /*0250*/ 	.word	0x000000a0
        /*0254*/ 	.short	0x0100
        /*0256*/ 	.byte	0x09
	.zero		1


	//   ....[21]....
        /*0258*/ 	.word	0x00000b50
        /*025c*/ 	.word	0x000000ff
        /*0260*/ 	.word	0x000000c0
        /*0264*/ 	.short	0x0100
        /*0266*/ 	.byte	0x09
	.zero		1


	//   ....[22]....
        /*0268*/ 	.word	0x00000b60
        /*026c*/ 	.word	0x000000ff
        /*0270*/ 	.word	0x000000a8
        /*0274*/ 	.short	0x0100
        /*0276*/ 	.byte	0x09
	.zero		1


	//   ....[23]....
        /*0278*/ 	.word	0x00000b70
        /*027c*/ 	.word	0x000000ff
        /*0280*/ 	.word	0x000000c8
        /*0284*/ 	.short	0x0100
        /*0286*/ 	.byte	0x09
	.zero		1


	//   ....[24]....
        /*0288*/ 	.word	0x00000b80
        /*028c*/ 	.word	0x000000ff
        /*0290*/ 	.word	0x000000b0
        /*0294*/ 	.short	0x0100
        /*0296*/ 	.byte	0x09
	.zero		1


	//   ....[25]....
        /*0298*/ 	.word	0x00000b90
        /*029c*/ 	.word	0x000000ff
        /*02a0*/ 	.word	0x000000d0
        /*02a4*/ 	.short	0x0100
        /*02a6*/ 	.byte	0x09
	.zero		1


	//   ....[26]....
        /*02a8*/ 	.word	0x00000ba0
        /*02ac*/ 	.word	0x000000ff
        /*02b0*/ 	.word	0x000000b8
        /*02b4*/ 	.short	0x0100
        /*02b6*/ 	.byte	0x09
	.zero		1


	//   ....[27]....
        /*02b8*/ 	.word	0x00000bb0
        /*02bc*/ 	.word	0x000000ff
        /*02c0*/ 	.word	0x000000d8
        /*02c4*/ 	.short	0x0100
        /*02c6*/ 	.byte	0x09
	.zero		1


	//   ....[28]....
        /*02c8*/ 	.word	0x00000ca0
        /*02cc*/ 	.word	0x000000ff
        /*02d0*/ 	.word	0x000000e0
        /*02d4*/ 	.short	0x0100
        /*02d6*/ 	.byte	0x08
	.zero		1


	//   ....[29]....
        /*02d8*/ 	.word	0x00000cb0
        /*02dc*/ 	.word	0x000000ff
        /*02e0*/ 	.word	0x000000f0
        /*02e4*/ 	.short	0x0100
        /*02e6*/ 	.byte	0x08
	.zero		1


	//   ....[30]....
        /*02e8*/ 	.word	0x00000cc0
        /*02ec*/ 	.word	0x000000ff
        /*02f0*/ 	.word	0x000000e8
        /*02f4*/ 	.short	0x0100
        /*02f6*/ 	.byte	0x08
	.zero		1


	//   ....[31]....
        /*02f8*/ 	.word	0x00000cd0
        /*02fc*/ 	.word	0x000000ff
        /*0300*/ 	.word	0x000000f8
        /*0304*/ 	.short	0x0100
        /*0306*/ 	.byte	0x08
	.zero		1


	//   ....[32]....
        /*0308*/ 	.word	0x00000dc0
        /*030c*/ 	.word	0x000000ff
        /*0310*/ 	.word	0x00000100
        /*0314*/ 	.short	0x0100
        /*0316*/ 	.byte	0x07
	.zero		1


	//   ....[33]....
        /*0318*/ 	.word	0x000017c0
        /*031c*/ 	.word	0x00000003
        /*0320*/ 	.word	0x000000f0
        /*0324*/ 	.short	0x010a
        /*0326*/ 	.byte	0xff
	.zero		1


	//   ....[34]....
        /*0328*/ 	.word	0x000017f0
        /*032c*/ 	.word	0x00000003
        /*0330*/ 	.word	0x000000e0
        /*0334*/ 	.short	0x0101
        /*0336*/ 	.byte	0xff
	.zero		1


	//   ....[35]....
        /*0338*/ 	.word	0x000018f0
        /*033c*/ 	.word	0x000000ff
        /*0340*/ 	.word	0x00000028
        /*0344*/ 	.short	0x010a
        /*0346*/ 	.byte	0x08
	.zero		1


	//   ....[36]....
        /*0348*/ 	.word	0x000019b0
        /*034c*/ 	.word	0x000000ff
        /*0350*/ 	.word	0x00000028
        /*0354*/ 	.short	0x010a
        /*0356*/ 	.byte	0x21
	.zero		1


	//   ....[37]....
        /*0358*/ 	.word	0x00001b70
        /*035c*/ 	.word	0x000000ff
        /*0360*/ 	.word	0x00000028
        /*0364*/ 	.short	0x010a
        /*0366*/ 	.byte	0x08
	.zero		1


	//   ....[38]....
        /*0368*/ 	.word	0x00001c50
        /*036c*/ 	.word	0x000000ff
        /*0370*/ 	.word	0x00000078
        /*0374*/ 	.short	0x0101
        /*0376*/ 	.byte	0x06
	.zero		1


	//   ....[39]....
        /*0378*/ 	.word	0x00001c70
        /*037c*/ 	.word	0x000000ff
        /*0380*/ 	.word	0x00000028
        /*0384*/ 	.short	0x010a
        /*0386*/ 	.byte	0x08
	.zero		1


	//   ....[40]....
        /*0388*/ 	.word	0x00001cf0
        /*038c*/ 	.word	0x000000ff
        /*0390*/ 	.word	0x00000028
        /*0394*/ 	.short	0x010a
        /*0396*/ 	.byte	0x11
	.zero		1


	//   ....[41]....
        /*0398*/ 	.word	0x00001e80
        /*039c*/ 	.word	0x000000ff
        /*03a0*/ 	.word	0x00000028
        /*03a4*/ 	.short	0x010a
        /*03a6*/ 	.byte	0x08
	.zero		1


	//   ....[42]....
        /*03a8*/ 	.word	0x00001fc0
        /*03ac*/ 	.word	0x00000002
        /*03b0*/ 	.word	0x00000080
        /*03b4*/ 	.short	0x010a
        /*03b6*/ 	.byte	0xff
	.zero		1


	//   ....[43]....
        /*03b8*/ 	.word	0x00002080
        /*03bc*/ 	.word	0x00000002
        /*03c0*/ 	.word	0x00000000
        /*03c4*/ 	.short	0x0101
        /*03c6*/ 	.byte	0xff
	.zero		1


	//   ....[44]....
        /*03c8*/ 	.word	0x000025e0
        /*03cc*/ 	.word	0x000000ff
        /*03d0*/ 	.word	0x00000000
        /*03d4*/ 	.short	0x010a
        /*03d6*/ 	.byte	0x04
	.zero		1


	//   ....[45]....
        /*03d8*/ 	.word	0x00002670
        /*03dc*/ 	.word	0x000000ff
        /*03e0*/ 	.word	0x00000000
        /*03e4*/ 	.short	0x010a
        /*03e6*/ 	.byte	0x04
	.zero		1


	//   ....[46]....
        /*03e8*/ 	.word	0x00002700
        /*03ec*/ 	.word	0x000000ff
        /*03f0*/ 	.word	0x00000000
        /*03f4*/ 	.short	0x010a
        /*03f6*/ 	.byte	0x04
	.zero		1


	//   ....[47]....
        /*03f8*/ 	.word	0x00002790
        /*03fc*/ 	.word	0x000000ff
        /*0400*/ 	.word	0x00000000
        /*0404*/ 	.short	0x010a
        /*0406*/ 	.byte	0x04
	.zero		1


	//   ....[48]....
        /*0408*/ 	.word	0x00002830
        /*040c*/ 	.word	0x00000000
        /*0410*/ 	.word	0x00000000
        /*0414*/ 	.short	0x010a
        /*0416*/ 	.byte	0xff
	.zero		1


	//   ....[49]....
        /*0418*/ 	.word	0x00002960
        /*041c*/ 	.word	0x00000000
        /*0420*/ 	.word	0x000000e0
        /*0424*/ 	.short	0x010a
        /*0426*/ 	.byte	0xff
	.zero		1


	//   ....[50]....
        /*0428*/ 	.word	0x000029d0
        /*042c*/ 	.word	0x00000004
        /*0430*/ 	.word	0x00000000
        /*0434*/ 	.short	0x0101
        /*0436*/ 	.byte	0xff
	.zero		1


	//   ....[51]....
        /*0438*/ 	.word	0x000029f0
        /*043c*/ 	.word	0x000000ff
        /*0440*/ 	.word	0x00000090
        /*0444*/ 	.short	0x010a
        /*0446*/ 	.byte	0x05
	.zero		1


	//   ....[52]....
        /*0448*/ 	.word	0x00002b10
        /*044c*/ 	.word	0x00000000
        /*0450*/ 	.word	0x00000080
        /*0454*/ 	.short	0x010a
        /*0456*/ 	.byte	0xff
	.zero		1


	//   ....[53]....
        /*0458*/ 	.word	0x00002c10
        /*045c*/ 	.word	0x00000000
        /*0460*/ 	.word	0x00000000
        /*0464*/ 	.short	0x0101
        /*0466*/ 	.byte	0xff
	.zero		1


	//   ....[54]....
        /*0468*/ 	.word	0x00002ca0
        /*046c*/ 	.word	0x000000ff
        /*0470*/ 	.word	0x00000090
        /*0474*/ 	.short	0x0106
        /*0476*/ 	.byte	0x05
	.zero		1


	//   ....[55]....
        /*0478*/ 	.word	0x00002cc0
        /*047c*/ 	.word	0x000000ff
        /*0480*/ 	.word	0x00000090
        /*0484*/ 	.short	0x010a
        /*0486*/ 	.byte	0x05
	.zero		1


	//   ....[56]....
        /*0488*/ 	.word	0x00002d50
        /*048c*/ 	.word	0x000000ff
        /*0490*/ 	.word	0x00000090
        /*0494*/ 	.short	0x0106
        /*0496*/ 	.byte	0x04
	.zero		1


	//   ....[57]....
        /*0498*/ 	.word	0x00002d90
        /*049c*/ 	.word	0x00000000
        /*04a0*/ 	.word	0x00000090
        /*04a4*/ 	.short	0x010a
        /*04a6*/ 	.byte	0xff
	.zero		1


	//   ....[58]....
        /*04a8*/ 	.word	0x00002fd0
        /*04ac*/ 	.word	0x000000ff
        /*04b0*/ 	.word	0x00000008
        /*04b4*/ 	.short	0x010a
        /*04b6*/ 	.byte	0x06
	.zero		1


	//   ....[59]....
        /*04b8*/ 	.word	0x00002ff0
        /*04bc*/ 	.word	0x000000ff
        /*04c0*/ 	.word	0x00000008
        /*04c4*/ 	.short	0x010a
        /*04c6*/ 	.byte	0x06
	.zero		1


	//   ....[60]....
        /*04c8*/ 	.word	0x00003180
        /*04cc*/ 	.word	0x000000ff
        /*04d0*/ 	.word	0x00000008
        /*04d4*/ 	.short	0x010a
        /*04d6*/ 	.byte	0x06
	.zero		1


	//   ....[61]....
        /*04d8*/ 	.word	0x000031a0
        /*04dc*/ 	.word	0x000000ff
        /*04e0*/ 	.word	0x00000008
        /*04e4*/ 	.short	0x010a
        /*04e6*/ 	.byte	0x06
	.zero		1


	//   ....[62]....
        /*04e8*/ 	.word	0x00003260
        /*04ec*/ 	.word	0x000000ff
        /*04f0*/ 	.word	0x00000000
        /*04f4*/ 	.short	0x0101
        /*04f6*/ 	.byte	0x07
	.zero		1


	//   ....[63]....
        /*04f8*/ 	.word	0x00003560
        /*04fc*/ 	.word	0x00000000
        /*0500*/ 	.word	0x00000080
        /*0504*/ 	.short	0x010a
        /*0506*/ 	.byte	0xff
	.zero		1


	//   ....[64]....
        /*0508*/ 	.word	0x00003620
        /*050c*/ 	.word	0x00000000
        /*0510*/ 	.word	0x00000000
        /*0514*/ 	.short	0x0101
        /*0516*/ 	.byte	0xff
	.zero		1


	//   ....[65]....
        /*0518*/ 	.word	0x000036e0
        /*051c*/ 	.word	0x000000ff
        /*0520*/ 	.word	0x00000000
        /*0524*/ 	.short	0x010a
        /*0526*/ 	.byte	0x06
	.zero		1


	//   ....[66]....
        /*0528*/ 	.word	0x000036f0
        /*052c*/ 	.word	0x000000ff
        /*0530*/ 	.word	0x000000c0
        /*0534*/ 	.short	0x010a
        /*0536*/ 	.byte	0x0a
	.zero		1


	//   ....[67]....
        /*0538*/ 	.word	0x000037a0
        /*053c*/ 	.word	0x000000ff
        /*0540*/ 	.word	0x00000000
        /*0544*/ 	.short	0x010a
        /*0546*/ 	.byte	0x09
	.zero		1


	//   ....[68]....
        /*0548*/ 	.word	0x000038e0
        /*054c*/ 	.word	0x000000ff
        /*0550*/ 	.word	0x00000000
        /*0554*/ 	.short	0x010a
        /*0556*/ 	.byte	0x06
	.zero		1


	//   ....[69]....
        /*0558*/ 	.word	0x00003b30
        /*055c*/ 	.word	0x000000ff
        /*0560*/ 	.word	0x00000000
        /*0564*/ 	.short	0x010a
        /*0566*/ 	.byte	0x07
	.zero		1


	//   ....[70]....
        /*0568*/ 	.word	0x00003bc0
        /*056c*/ 	.word	0x000000ff
        /*0570*/ 	.word	0x00000000
        /*0574*/ 	.short	0x010a
        /*0576*/ 	.byte	0x07
	.zero		1


	//   ....[71]....
        /*0578*/ 	.word	0x00003c50
        /*057c*/ 	.word	0x000000ff
        /*0580*/ 	.word	0x00000000
        /*0584*/ 	.short	0x010a
        /*0586*/ 	.byte	0x07
	.zero		1


	//   ....[72]....
        /*0588*/ 	.word	0x00003cf0
        /*058c*/ 	.word	0x00000000
        /*0590*/ 	.word	0x00000000
        /*0594*/ 	.short	0x010a
        /*0596*/ 	.byte	0xff
	.zero		1


	//   ....[73]....
        /*0598*/ 	.word	0x00003d30
        /*059c*/ 	.word	0x00000000
        /*05a0*/ 	.word	0x00000000
        /*05a4*/ 	.short	0x010a
        /*05a6*/ 	.byte	0xff
	.zero		1


	//   ....[74]....
        /*05a8*/ 	.word	0x00003da0
        /*05ac*/ 	.word	0x000000ff
        /*05b0*/ 	.word	0x00000000
        /*05b4*/ 	.short	0x0101
        /*05b6*/ 	.byte	0x05
	.zero		1


	//   ....[75]....
        /*05b8*/ 	.word	0x00003de0
        /*05bc*/ 	.word	0x000000ff
        /*05c0*/ 	.word	0x00000100
        /*05c4*/ 	.short	0x010a
        /*05c6*/ 	.byte	0x08
	.zero		1


	//   ....[76]....
        /*05c8*/ 	.word	0x00003e30
        /*05cc*/ 	.word	0x000000ff
        /*05d0*/ 	.word	0x00000000
        /*05d4*/ 	.short	0x0101
        /*05d6*/ 	.byte	0x05
	.zero		1


	//   ....[77]....
        /*05d8*/ 	.word	0x00004260
        /*05dc*/ 	.word	0x00000000
        /*05e0*/ 	.word	0x00000080
        /*05e4*/ 	.short	0x010a
        /*05e6*/ 	.byte	0xff
	.zero		1


	//   ....[78]....
        /*05e8*/ 	.word	0x00004320
        /*05ec*/ 	.word	0x00000000
        /*05f0*/ 	.word	0x00000000
        /*05f4*/ 	.short	0x0101
        /*05f6*/ 	.byte	0xff
	.zero		1


	//   ....[79]....
        /*05f8*/ 	.word	0x00004640
        /*05fc*/ 	.word	0x000000ff
        /*0600*/ 	.word	0x00000078
        /*0604*/ 	.short	0x010a
        /*0606*/ 	.byte	0x07
	.zero		1


	//   ....[80]....
        /*0608*/ 	.word	0x00004830
        /*060c*/ 	.word	0x000000ff
        /*0610*/ 	.word	0x00000060
        /*0614*/ 	.short	0x010a
        /*0616*/ 	.byte	0x07
	.zero		1


	//   ....[81]....
        /*0618*/ 	.word	0x00004a90
        /*061c*/ 	.word	0x000000ff
        /*0620*/ 	.word	0x00000050
        /*0624*/ 	.short	0x010b
        /*0626*/ 	.byte	0x07
	.zero		1


	//   ....[82]....
        /*0628*/ 	.word	0x00004b00
        /*062c*/ 	.word	0x000000ff
        /*0630*/ 	.word	0x00000000
        /*0634*/ 	.short	0x0101
        /*0636*/ 	.byte	0x0e
	.zero		1


	//   ....[83]....
        /*0638*/ 	.word	0x00004b40
        /*063c*/ 	.word	0x000000ff
        /*0640*/ 	.word	0x00000068
        /*0644*/ 	.short	0x010a
        /*0646*/ 	.byte	0x07
	.zero		1


	//   ....[84]....
        /*0648*/ 	.word	0x00004d70
        /*064c*/ 	.word	0x000000ff
        /*0650*/ 	.word	0x00000058
        /*0654*/ 	.short	0x010b
        /*0656*/ 	.byte	0x07
	.zero		1


	//   ....[85]....
        /*0658*/ 	.word	0x00004d90
        /*065c*/ 	.word	0x000000ff
        /*0660*/ 	.word	0x00000000
        /*0664*/ 	.short	0x0101
        /*0666*/ 	.byte	0x0d
	.zero		1


	//   ....[86]....
        /*0668*/ 	.word	0x00004dc0
        /*066c*/ 	.word	0x000000ff
        /*0670*/ 	.word	0x00000060
        /*0674*/ 	.short	0x010a
        /*0676*/ 	.byte	0x07
	.zero		1


	//   ....[87]....
        /*0678*/ 	.word	0x00004e00
        /*067c*/ 	.word	0x00000000
        /*0680*/ 	.word	0x00000068
        /*0684*/ 	.short	0x010a
        /*0686*/ 	.byte	0xff
	.zero		1


	//   ....[88]....
        /*0688*/ 	.word	0x00005140
        /*068c*/ 	.word	0x00000000
        /*0690*/ 	.word	0x00000080
        /*0694*/ 	.short	0x010a
        /*0696*/ 	.byte	0xff
	.zero		1


	//   ....[89]....
        /*0698*/ 	.word	0x00005250
        /*069c*/ 	.word	0x00000000
        /*06a0*/ 	.word	0x00000000
        /*06a4*/ 	.short	0x0101
        /*06a6*/ 	.byte	0xff
	.zero		1


	//   ....[90]....
        /*06a8*/ 	.word	0x00005c60
        /*06ac*/ 	.word	0x00000003
        /*06b0*/ 	.word	0x00000050
        /*06b4*/ 	.short	0x010a
        /*06b6*/ 	.byte	0xff
	.zero		1


	//   ....[91]....
        /*06b8*/ 	.word	0x00005cb0
        /*06bc*/ 	.word	0x0000006e
        /*06c0*/ 	.word	0x000000a0
        /*06c4*/ 	.short	0x010a
        /*06c6*/ 	.byte	0xff
	.zero		1


	//   ....[92]....
        /*06c8*/ 	.word	0x00005dd0
        /*06cc*/ 	.word	0x00000003
        /*06d0*/ 	.word	0x00000050
        /*06d4*/ 	.short	0x010a
        /*06d6*/ 	.byte	0xff
	.zero		1


	//   ....[93]....
        /*06d8*/ 	.word	0x00005ef0
        /*06dc*/ 	.word	0x00000000
        /*06e0*/ 	.word	0x00000000
        /*06e4*/ 	.short	0x0101
        /*06e6*/ 	.byte	0xff
	.zero		1


	//   ....[94]....
        /*06e8*/ 	.word	0x00005f70
        /*06ec*/ 	.word	0x0000006e
        /*06f0*/ 	.word	0x000000a0
        /*06f4*/ 	.short	0x010a
        /*06f6*/ 	.byte	0xff
	.zero		1


	//   ....[95]....
        /*06f8*/ 	.word	0x00006b40
        /*06fc*/ 	.word	0x0000004b
        /*0700*/ 	.word	0x00000050
        /*0704*/ 	.short	0x010a
        /*0706*/ 	.byte	0xff
	.zero		1


	//   ....[96]....
        /*0708*/ 	.word	0x00006bf0
        /*070c*/ 	.word	0x0000004b
        /*0710*/ 	.word	0x00000050
        /*0714*/ 	.short	0x010a
        /*0716*/ 	.byte	0xff
	.zero		1


	//   ....[97]....
        /*0718*/ 	.word	0x00006d10
        /*071c*/ 	.word	0x00000000
        /*0720*/ 	.word	0x00000000
        /*0724*/ 	.short	0x0101
        /*0726*/ 	.byte	0xff
	.zero		1


	//   ....[98]....
        /*0728*/ 	.word	0x00006fd0
        /*072c*/ 	.word	0x0000006e
        /*0730*/ 	.word	0x00000000
        /*0734*/ 	.short	0x0101
        /*0736*/ 	.byte	0xff
	.zero		1


	//   ....[99]....
        /*0738*/ 	.word	0x00007a30
        /*073c*/ 	.word	0x00000003
        /*0740*/ 	.word	0x000000f0
        /*0744*/ 	.short	0x010a
        /*0746*/ 	.byte	0xff
	.zero		1


	//   ....[100]....
        /*0748*/ 	.word	0x00007a90
        /*074c*/ 	.word	0x00000002
        /*0750*/ 	.word	0x00000028
        /*0754*/ 	.short	0x010a
        /*0756*/ 	.byte	0xff
	.zero		1


	//   ....[101]....
        /*0758*/ 	.word	0x00007af0
        /*075c*/ 	.word	0x00000002
        /*0760*/ 	.word	0x00000028
        /*0764*/ 	.short	0x010a
        /*0766*/ 	.byte	0xff
	.zero		1


	//   ....[102]....
        /*0768*/ 	.word	0x00007b40
        /*076c*/ 	.word	0x00000002
        /*0770*/ 	.word	0x00000080
        /*0774*/ 	.short	0x010a
        /*0776*/ 	.byte	0xff
	.zero		1


	//   ....[103]....
        /*0778*/ 	.word	0x00007ba0
        /*077c*/ 	.word	0x00000000
        /*0780*/ 	.word	0x00000000
        /*0784*/ 	.short	0x010a
        /*0786*/ 	.byte	0xff
	.zero		1


	//   ....[104]....
        /*0788*/ 	.word	0x00007c00
        /*078c*/ 	.word	0x00000000
        /*0790*/ 	.word	0x00000000
        /*0794*/ 	.short	0x010a
        /*0796*/ 	.byte	0xff
	.zero		1


	//   ....[105]....
        /*0798*/ 	.word	0x00007c60
        /*079c*/ 	.word	0x00000000
        /*07a0*/ 	.word	0x00000000
        /*07a4*/ 	.short	0x010a
        /*07a6*/ 	.byte	0xff
	.zero		1


	//   ....[106]....
        /*07a8*/ 	.word	0x00007cc0
        /*07ac*/ 	.word	0x00000000
        /*07b0*/ 	.word	0x00000000
        /*07b4*/ 	.short	0x010a
        /*07b6*/ 	.byte	0xff
	.zero		1


	//   ....[107]....
        /*07b8*/ 	.word	0x00007d10
        /*07bc*/ 	.word	0x00000000
        /*07c0*/ 	.word	0x000000e0
        /*07c4*/ 	.short	0x010a
        /*07c6*/ 	.byte	0xff
	.zero		1


	//   ....[108]....
        /*07c8*/ 	.word	0x00007d70
        /*07cc*/ 	.word	0x00000000
        /*07d0*/ 	.word	0x00000090
        /*07d4*/ 	.short	0x010a
        /*07d6*/ 	.byte	0xff
	.zero		1


	//   ....[109]....
        /*07d8*/ 	.word	0x00007dc0
        /*07dc*/ 	.word	0x00000000
        /*07e0*/ 	.word	0x00000080
        /*07e4*/ 	.short	0x010a
        /*07e6*/ 	.byte	0xff
	.zero		1


	//   ....[110]....
        /*07e8*/ 	.word	0x00007e20
        /*07ec*/ 	.word	0x00000000
        /*07f0*/ 	.word	0x00000090
        /*07f4*/ 	.short	0x010a
        /*07f6*/ 	.byte	0xff
	.zero		1


	//   ....[111]....
        /*07f8*/ 	.word	0x00007e80
        /*07fc*/ 	.word	0x00000004
        /*0800*/ 	.word	0x00000008
        /*0804*/ 	.short	0x010a
        /*0806*/ 	.byte	0xff
	.zero		1


	//   ....[112]....
        /*0808*/ 	.word	0x00007f60
        /*080c*/ 	.word	0x00000002
        /*0810*/ 	.word	0x00000008
        /*0814*/ 	.short	0x010a
        /*0816*/ 	.byte	0xff
	.zero		1


	//   ....[113]....
        /*0818*/ 	.word	0x00007fb0
        /*081c*/ 	.word	0x00000000
        /*0820*/ 	.word	0x00000080
        /*0824*/ 	.short	0x010a
        /*0826*/ 	.byte	0xff
	.zero		1


	//   ....[114]....
        /*0828*/ 	.word	0x00008010
        /*082c*/ 	.word	0x00000000
        /*0830*/ 	.word	0x000000c0
        /*0834*/ 	.short	0x010a
        /*0836*/ 	.byte	0xff
	.zero		1


	//   ....[115]....
        /*0838*/ 	.word	0x00008070
        /*083c*/ 	.word	0x00000000
        /*0840*/ 	.word	0x00000000
        /*0844*/ 	.short	0x010a
        /*0846*/ 	.byte	0xff
	.zero		1


	//   ....[116]....
        /*0848*/ 	.word	0x000080d0
        /*084c*/ 	.word	0x00000000
        /*0850*/ 	.word	0x00000000
        /*0854*/ 	.short	0x010a
        /*0856*/ 	.byte	0xff
	.zero		1


	//   ....[117]....
        /*0858*/ 	.word	0x00008130
        /*085c*/ 	.word	0x00000000
        /*0860*/ 	.word	0x00000000
        /*0864*/ 	.short	0x010a
        /*0866*/ 	.byte	0xff
	.zero		1


	//   ....[118]....
        /*0868*/ 	.word	0x00008190
        /*086c*/ 	.word	0x00000000
        /*0870*/ 	.word	0x00000000
        /*0874*/ 	.short	0x010a
        /*0876*/ 	.byte	0xff
	.zero		1


	//   ....[119]....
        /*0878*/ 	.word	0x000081f0
        /*087c*/ 	.word	0x00000000
        /*0880*/ 	.word	0x00000100
        /*0884*/ 	.short	0x010a
        /*0886*/ 	.byte	0xff
	.zero		1


	//   ....[120]....
        /*0888*/ 	.word	0x00008240
        /*088c*/ 	.word	0x00000000
        /*0890*/ 	.word	0x00000080
        /*0894*/ 	.short	0x010a
        /*0896*/ 	.byte	0xff
	.zero		1


	//   ....[121]....
        /*0898*/ 	.word	0x000082a0
        /*089c*/ 	.word	0x00000000
        /*08a0*/ 	.word	0x00000078
        /*08a4*/ 	.short	0x010a
        /*08a6*/ 	.byte	0xff
	.zero		1


	//   ....[122]....
        /*08a8*/ 	.word	0x00008300
        /*08ac*/ 	.word	0x00000003
        /*08b0*/ 	.word	0x00000060
        /*08b4*/ 	.short	0x010a
        /*08b6*/ 	.byte	0xff
	.zero		1


	//   ....[123]....
        /*08b8*/ 	.word	0x00008360
        /*08bc*/ 	.word	0x00000003
        /*08c0*/ 	.word	0x00000068
        /*08c4*/ 	.short	0x010a
        /*08c6*/ 	.byte	0xff
	.zero		1


	//   ....[124]....
        /*08c8*/ 	.word	0x000083c0
        /*08cc*/ 	.word	0x00000000
        /*08d0*/ 	.word	0x00000060
        /*08d4*/ 	.short	0x010a
        /*08d6*/ 	.byte	0xff
	.zero		1


	//   ....[125]....
        /*08d8*/ 	.word	0x00008410
        /*08dc*/ 	.word	0x00000000
        /*08e0*/ 	.word	0x00000080
        /*08e4*/ 	.short	0x010a
        /*08e6*/ 	.byte	0xff
	.zero		1


	//   ....[126]....
        /*08e8*/ 	.word	0x00008460
        /*08ec*/ 	.word	0x00000003
        /*08f0*/ 	.word	0x00000050
        /*08f4*/ 	.short	0x010a
        /*08f6*/ 	.byte	0xff
	.zero		1


	//   ....[127]....
        /*08f8*/ 	.word	0x000084b0
        /*08fc*/ 	.word	0x0000006e
        /*0900*/ 	.word	0x000000a0
        /*0904*/ 	.short	0x010a
        /*0906*/ 	.byte	0xff
	.zero		1


	//   ....[128]....
        /*0908*/ 	.word	0x00008500
        /*090c*/ 	.word	0x0000004b
        /*0910*/ 	.word	0x00000050
        /*0914*/ 	.short	0x010a
        /*0916*/ 	.byte	0xff
	.zero		1


	//----- nvinfo : EIATTR_NUM_MBARRIERS
	.align		4
.L_47:
        /*0918*/ 	.byte	0x03, 0x38
        /*091a*/ 	.short	0x0021


	//----- nvinfo : EIATTR_EXIT_INSTR_OFFSETS
	.align		4
        /*091c*/ 	.byte	0x04, 0x1c
        /*091e*/ 	.short	(.L_49 - .L_48)


	//   ....[0]....
.L_48:
        /*0920*/ 	.word	0x00002860


	//   ....[1]....
        /*0924*/ 	.word	0x00002d60


	//   ....[2]....
        /*0928*/ 	.word	0x00002dc0


	//   ....[3]....
        /*092c*/ 	.word	0x00004060


	//   ....[4]....
        /*0930*/ 	.word	0x00004e30


	//   ....[5]....
        /*0934*/ 	.word	0x00004e70


	//   ....[6]....
        /*0938*/ 	.word	0x00007a20


	//----- nvinfo : EIATTR_MAX_THREADS
	.align		4
.L_49:
        /*093c*/ 	.byte	0x04, 0x05
        /*093e*/ 	.short	(.L_51 - .L_50)
.L_50:
        /*0940*/ 	.word	0x00000100
        /*0944*/ 	.word	0x00000001
        /*0948*/ 	.word	0x00000001


	//----- nvinfo : EIATTR_CRS_STACK_SIZE
	.align		4
.L_51:
        /*094c*/ 	.byte	0x04, 0x1e
        /*094e*/ 	.short	(.L_53 - .L_52)
.L_52:
        /*0950*/ 	.word	0x00000000


	//----- nvinfo : EIATTR_CBANK_PARAM_SIZE
	.align		4
.L_53:
        /*0954*/ 	.byte	0x03, 0x19
        /*0956*/ 	.short	0x0800


	//----- nvinfo : EIATTR_PARAM_CBANK
	.align		4
        /*0958*/ 	.byte	0x04, 0x0a
        /*095a*/ 	.short	(.L_55 - .L_54)
	.align		4
.L_54:
        /*095c*/ 	.word	index@(.nv.constant0._ZN7cutlass13device_kernelINS_4gemm6kernel13GemmUniversalIN4cute5tupleIJiiiiEEENS1_10collective13CollectiveMmaINS1_35MainloopSm100TmaUmmaWarpSpecializedILi5ELi2ELi4ENS5_IJNS4_1CILi2EEENSA_ILi1EEESC_EEEEENS5_IJNSA_ILi128EEESF_NSA_ILi64EEEEEEaNS5_IJlSC_lEEEaSI_NS4_8TiledMMAINS4_8MMA_AtomIJNS4_21SM100_MMA_S8_2x1SM_SSIaaiLi128ELi128ELNS4_4UMMA5MajorE0ELSN_0ELNSM_8SaturateE0EEEEEENS4_6LayoutINS5_IJSC_SC_SC_EEENS5_IJNSA_ILi0EEEST_ST_EEEEENS5_IJNS4_10UnderscoreESW_SW_EEEEENS4_18SM100_TMA_2SM_LOADENS4_14ComposedLayoutINS4_7SwizzleILi2ELi4ELi3EEENS4_18smem_ptr_flag_bitsILi8EEENSR_INS5_IJNSA_ILi8EEESG_EEENS5_IJSG_SC_EEEEEEEvNS4_8identityESZ_S19_vS1A_EENS_8epilogue10collective18CollectiveEpilogueINS1C_23Sm100TmaWarpSpecializedILi2ELi2ELi32ELb0ELb0EEEJNS5_IJSG_SF_SG_EEENS5_IJNSR_ISG_SC_EENSR_INS5_IJNSA_ILi32EEESB_EEENS5_IJSC_SG_EEEEEEEEaSI_aSI_NS1C_6fusion15FusionCallbacksIS1G_NS1O_17LinearCombinationIaiaiLNS_15FloatRoundStyleE2EEES1H_S1N_JEEENS4_5SM1004TMEM4LOAD26SM100_TMEM_LOAD_32dp32b32xENS4_13SM90_TMA_LOADENS10_INS11_ILi1ELi4ELi3EEES14_NSR_INS5_IJS15_S1J_EEENS5_IJS1J_SC_EEEEEEENS4_39AutoVectorizingCopyWithAssumedAlignmentILi128EEENS4_14SM90_TMA_STOREES23_S25_S25_EEEvvEEEEvNT_6ParamsE)
        /*0960*/ 	.short	0x0380
        /*0962*/ 	.short	0x0800


	//----- nvinfo : EIATTR_SW_WAR
	.align		4
.L_55:
        /*0964*/ 	.byte	0x04, 0x36
        /*0966*/ 	.short	(.L_57 - .L_56)
.L_56:
        /*0968*/ 	.word	0x00000008
.L_57:


//--------------------- .nv.callgraph             --------------------------
	.section	.nv.callgraph,"",@"SHT_CUDA_CALLGRAPH"
	.align	4
	.sectionentsize	8
	.align		4
        /*0000*/ 	.word	0x00000000
	.align		4
        /*0004*/ 	.word	0xffffffff
	.align		4
        /*0008*/ 	.word	index@(_ZN7cutlass13device_kernelINS_4gemm6kernel13GemmUniversalIN4cute5tupleIJiiiiEEENS1_10collective13CollectiveMmaINS1_35MainloopSm100TmaUmmaWarpSpecializedILi5ELi2ELi4ENS5_IJNS4_1CILi2EEENSA_ILi1EEESC_EEEEENS5_IJNSA_ILi128EEESF_NSA_ILi64EEEEEEaNS5_IJlSC_lEEEaSI_NS4_8TiledMMAINS4_8MMA_AtomIJNS4_21SM100_MMA_S8_2x1SM_SSIaaiLi128ELi128ELNS4_4UMMA5MajorE0ELSN_0ELNSM_8SaturateE0EEEEEENS4_6LayoutINS5_IJSC_SC_SC_EEENS5_IJNSA_ILi0EEEST_ST_EEEEENS5_IJNS4_10UnderscoreESW_SW_EEEEENS4_18SM100_TMA_2SM_LOADENS4_14ComposedLayoutINS4_7SwizzleILi2ELi4ELi3EEENS4_18smem_ptr_flag_bitsILi8EEENSR_INS5_IJNSA_ILi8EEESG_EEENS5_IJSG_SC_EEEEEEEvNS4_8identityESZ_S19_vS1A_EENS_8epilogue10collective18CollectiveEpilogueINS1C_23Sm100TmaWarpSpecializedILi2ELi2ELi32ELb0ELb0EEEJNS5_IJSG_SF_SG_EEENS5_IJNSR_ISG_SC_EENSR_INS5_IJNSA_ILi32EEESB_EEENS5_IJSC_SG_EEEEEEEEaSI_aSI_NS1C_6fusion15FusionCallbacksIS1G_NS1O_17LinearCombinationIaiaiLNS_15FloatRoundStyleE2EEES1H_S1N_JEEENS4_5SM1004TMEM4LOAD26SM100_TMEM_LOAD_32dp32b32xENS4_13SM90_TMA_LOADENS10_INS11_ILi1ELi4ELi3EEES14_NSR_INS5_IJS15_S1J_EEENS5_IJS1J_SC_EEEEEEENS4_39AutoVectorizingCopyWithAssumedAlignmentILi128EEENS4_14SM90_TMA_STOREES23_S25_S25_EEEvvEEEEvNT_6ParamsE)
	.align		4
        /*000c*/ 	.word	index@(__assertfail)
	.align		4
        /*0010*/ 	.word	0x00000000
	.align		4
        /*0014*/ 	.word	0xfffffffe
	.align		4
        /*0018*/ 	.word	0x00000000
	.align		4
        /*001c*/ 	.word	0xfffffffd
	.align		4
        /*0020*/ 	.word	0x00000000
	.align		4
        /*0024*/ 	.word	0xfffffffc


//--------------------- .nv.constant4             --------------------------
	.section	.nv.constant4,"a",@progbits
	.align	8
	.align		8
.nv.constant4:
        /*0000*/ 	.dword	__assertfail
	.align		8
        /*0008*/ 	.dword	__unnamed_1
	.align		8
        /*0010*/ 	.dword	__unnamed_2
	.align		8
        /*0018*/ 	.dword	_ZN40_INTERNAL_466ad23d_4_k_cu_57ad4fd9_107444cuda3std3__45__cpo5beginE
	.align		8
        /*0020*/ 	.dword	_ZN40_INTERNAL_466ad23d_4_k_cu_57ad4fd9_107444cuda3std3__45__cpo3endE
	.align		8
        /*0028*/ 	.dword	_ZN40_INTERNAL_466ad23d_4_k_cu_57ad4fd9_107444cuda3std3__45__cpo6cbeginE
	.align		8
        /*0030*/ 	.dword	_ZN40_INTERNAL_466ad23d_4_k_cu_57ad4fd9_107444cuda3std3__45__cpo4cendE
	.align		8
        /*0038*/ 	.dword	_ZN40_INTERNAL_466ad23d_4_k_cu_57ad4fd9_107444cuda3std3__442_GLOBAL__N__466ad23d_4_k_cu_57ad4fd9_107446ignoreE
	.align		8
        /*0040*/ 	.dword	_ZN40_INTERNAL_466ad23d_4_k_cu_57ad4fd9_107444cuda3std3__419piecewise_constructE
	.align		8
        /*0048*/ 	.dword	_ZN40_INTERNAL_466ad23d_4_k_cu_57ad4fd9_107444cuda3std3__48in_placeE
	.align		8
        /*0050*/ 	.dword	_ZN40_INTERNAL_466ad23d_4_k_cu_57ad4fd9_107444cuda3std6ranges3__45__cpo4swapE
	.align		8
        /*0058*/ 	.dword	_ZN40_INTERNAL_466ad23d_4_k_cu_57ad4fd9_107444cuda3std6ranges3__45__cpo9iter_moveE
	.align		8
        /*0060*/ 	.dword	_ZN40_INTERNAL_466ad23d_4_k_cu_57ad4fd9_107444cute7productE
	.align		8
        /*0068*/ 	.dword	_ZN40_INTERNAL_466ad23d_4_k_cu_57ad4fd9_107444cute1_E
	.align		8
        /*0070*/ 	.dword	$str$25
	.align		8
        /*0078*/ 	.dword	$str$26
	.align		8
        /*0080*/ 	.dword	$str$27
	.align		8
        /*0088*/ 	.dword	$str$28


//--------------------- .text._ZN7cutlass13device_kernelINS_4gemm6kernel13GemmUniversalIN4cute5tupleIJiiiiEEENS1_10collective13CollectiveMmaINS1_35MainloopSm100TmaUmmaWarpSpecializedILi5ELi2ELi4ENS5_IJNS4_1CILi2EEENSA_ILi1EEESC_EEEEENS5_IJNSA_ILi128EEESF_NSA_ILi64EEEEEEaNS5_IJlSC_lEEEaSI_NS4_8TiledMMAINS4_8MMA_AtomIJNS4_21SM100_MMA_S8_2x1SM_SSIaaiLi128ELi128ELNS4_4UMMA5MajorE0ELSN_0ELNSM_8SaturateE0EEEEEENS4_6LayoutINS5_IJSC_SC_SC_EEENS5_IJNSA_ILi0EEEST_ST_EEEEENS5_IJNS4_10UnderscoreESW_SW_EEEEENS4_18SM100_TMA_2SM_LOADENS4_14ComposedLayoutINS4_7SwizzleILi2ELi4ELi3EEENS4_18smem_ptr_flag_bitsILi8EEENSR_INS5_IJNSA_ILi8EEESG_EEENS5_IJSG_SC_EEEEEEEvNS4_8identityESZ_S19_vS1A_EENS_8epilogue10collective18CollectiveEpilogueINS1C_23Sm100TmaWarpSpecializedILi2ELi2ELi32ELb0ELb0EEEJNS5_IJSG_SF_SG_EEENS5_IJNSR_ISG_SC_EENSR_INS5_IJNSA_ILi32EEESB_EEENS5_IJSC_SG_EEEEEEEEaSI_aSI_NS1C_6fusion15FusionCallbacksIS1G_NS1O_17LinearCombinationIaiaiLNS_15FloatRoundStyleE2EEES1H_S1N_JEEENS4_5SM1004TMEM4LOAD26SM100_TMEM_LOAD_32dp32b32xENS4_13SM90_TMA_LOADENS10_INS11_ILi1ELi4ELi3EEES14_NSR_INS5_IJS15_S1J_EEENS5_IJS1J_SC_EEEEEEENS4_39AutoVectorizingCopyWithAssumedAlignmentILi128EEENS4_14SM90_TMA_STOREES23_S25_S25_EEEvvEEEEvNT_6ParamsE --------------------------
	.section	.text._ZN7cutlass13device_kernelINS_4gemm6kernel13GemmUniversalIN4cute5tupleIJiiiiEEENS1_10collective13CollectiveMmaINS1_35MainloopSm100TmaUmmaWarpSpecializedILi5ELi2ELi4ENS5_IJNS4_1CILi2EEENSA_ILi1EEESC_EEEEENS5_IJNSA_ILi128EEESF_NSA_ILi64EEEEEEaNS5_IJlSC_lEEEaSI_NS4_8TiledMMAINS4_8MMA_AtomIJNS4_21SM100_MMA_S8_2x1SM_SSIaaiLi128ELi128ELNS4_4UMMA5MajorE0ELSN_0ELNSM_8SaturateE0EEEEEENS4_6LayoutINS5_IJSC_SC_SC_EEENS5_IJNSA_ILi0EEEST_ST_EEEEENS5_IJNS4_10UnderscoreESW_SW_EEEEENS4_18SM100_TMA_2SM_LOADENS4_14ComposedLayoutINS4_7SwizzleILi2ELi4ELi3EEENS4_18smem_ptr_flag_bitsILi8EEENSR_INS5_IJNSA_ILi8EEESG_EEENS5_IJSG_SC_EEEEEEEvNS4_8identityESZ_S19_vS1A_EENS_8epilogue10collective18CollectiveEpilogueINS1C_23Sm100TmaWarpSpecializedILi2ELi2ELi32ELb0ELb0EEEJNS5_IJSG_SF_SG_EEENS5_IJNSR_ISG_SC_EENSR_INS5_IJNSA_ILi32EEESB_EEENS5_IJSC_SG_EEEEEEEEaSI_aSI_NS1C_6fusion15FusionCallbacksIS1G_NS1O_17LinearCombinationIaiaiLNS_15FloatRoundStyleE2EEES1H_S1N_JEEENS4_5SM1004TMEM4LOAD26SM100_TMEM_LOAD_32dp32b32xENS4_13SM90_TMA_LOADENS10_INS11_ILi1ELi4ELi3EEES14_NSR_INS5_IJS15_S1J_EEENS5_IJS1J_SC_EEEEEEENS4_39AutoVectorizingCopyWithAssumedAlignmentILi128EEENS4_14SM90_TMA_STOREES23_S25_S25_EEEvvEEEEvNT_6ParamsE,"ax",@progbits
	.align	128
.text._ZN7cutlass13device_kernelINS_4gemm6kernel13GemmUniversalIN4cute5tupleIJiiiiEEENS1_10collective13CollectiveMmaINS1_35MainloopSm100TmaUmmaWarpSpecializedILi5ELi2ELi4ENS5_IJNS4_1CILi2EEENSA_ILi1EEESC_EEEEENS5_IJNSA_ILi128EEESF_NSA_ILi64EEEEEEaNS5_IJlSC_lEEEaSI_NS4_8TiledMMAINS4_8MMA_AtomIJNS4_21SM100_MMA_S8_2x1SM_SSIaaiLi128ELi128ELNS4_4UMMA5MajorE0ELSN_0ELNSM_8SaturateE0EEEEEENS4_6LayoutINS5_IJSC_SC_SC_EEENS5_IJNSA_ILi0EEEST_ST_EEEEENS5_IJNS4_10UnderscoreESW_SW_EEEEENS4_18SM100_TMA_2SM_LOADENS4_14ComposedLayoutINS4_7SwizzleILi2ELi4ELi3EEENS4_18smem_ptr_flag_bitsILi8EEENSR_INS5_IJNSA_ILi8EEESG_EEENS5_IJSG_SC_EEEEEEEvNS4_8identityESZ_S19_vS1A_EENS_8epilogue10collective18CollectiveEpilogueINS1C_23Sm100TmaWarpSpecializedILi2ELi2ELi32ELb0ELb0EEEJNS5_IJSG_SF_SG_EEENS5_IJNSR_ISG_SC_EENSR_INS5_IJNSA_ILi32EEESB_EEENS5_IJSC_SG_EEEEEEEEaSI_aSI_NS1C_6fusion15FusionCallbacksIS1G_NS1O_17LinearCombinationIaiaiLNS_15FloatRoundStyleE2EEES1H_S1N_JEEENS4_5SM1004TMEM4LOAD26SM100_TMEM_LOAD_32dp32b32xENS4_13SM90_TMA_LOADENS10_INS11_ILi1ELi4ELi3EEES14_NSR_INS5_IJS15_S1J_EEENS5_IJS1J_SC_EEEEEEENS4_39AutoVectorizingCopyWithAssumedAlignmentILi128EEENS4_14SM90_TMA_STOREES23_S25_S25_EEEvvEEEEvNT_6ParamsE:
        .type           _ZN7cutlass13device_kernelINS_4gemm6kernel13GemmUniversalIN4cute5tupleIJiiiiEEENS1_10collective13CollectiveMmaINS1_35MainloopSm100TmaUmmaWarpSpecializedILi5ELi2ELi4ENS5_IJNS4_1CILi2EEENSA_ILi1EEESC_EEEEENS5_IJNSA_ILi128EEESF_NSA_ILi64EEEEEEaNS5_IJlSC_lEEEaSI_NS4_8TiledMMAINS4_8MMA_AtomIJNS4_21SM100_MMA_S8_2x1SM_SSIaaiLi128ELi128ELNS4_4UMMA5MajorE0ELSN_0ELNSM_8SaturateE0EEEEEENS4_6LayoutINS5_IJSC_SC_SC_EEENS5_IJNSA_ILi0EEEST_ST_EEEEENS5_IJNS4_10UnderscoreESW_SW_EEEEENS4_18SM100_TMA_2SM_LOADENS4_14ComposedLayoutINS4_7SwizzleILi2ELi4ELi3EEENS4_18smem_ptr_flag_bitsILi8EEENSR_INS5_IJNSA_ILi8EEESG_EEENS5_IJSG_SC_EEEEEEEvNS4_8identityESZ_S19_vS1A_EENS_8epilogue10collective18CollectiveEpilogueINS1C_23Sm100TmaWarpSpecializedILi2ELi2ELi32ELb0ELb0EEEJNS5_IJSG_SF_SG_EEENS5_IJNSR_ISG_SC_EENSR_INS5_IJNSA_ILi32EEESB_EEENS5_IJSC_SG_EEEEEEEEaSI_aSI_NS1C_6fusion15FusionCallbacksIS1G_NS1O_17LinearCombinationIaiaiLNS_15FloatRoundStyleE2EEES1H_S1N_JEEENS4_5SM1004TMEM4LOAD26SM100_TMEM_LOAD_32dp32b32xENS4_13SM90_TMA_LOADENS10_INS11_ILi1ELi4ELi3EEES14_NSR_INS5_IJS15_S1J_EEENS5_IJS1J_SC_EEEEEEENS4_39AutoVectorizingCopyWithAssumedAlignmentILi128EEENS4_14SM90_TMA_STOREES23_S25_S25_EEEvvEEEEvNT_6ParamsE,@function
        .size           _ZN7cutlass13device_kernelINS_4gemm6kernel13GemmUniversalIN4cute5tupleIJiiiiEEENS1_10collective13CollectiveMmaINS1_35MainloopSm100TmaUmmaWarpSpecializedILi5ELi2ELi4ENS5_IJNS4_1CILi2EEENSA_ILi1EEESC_EEEEENS5_IJNSA_ILi128EEESF_NSA_ILi64EEEEEEaNS5_IJlSC_lEEEaSI_NS4_8TiledMMAINS4_8MMA_AtomIJNS4_21SM100_MMA_S8_2x1SM_SSIaaiLi128ELi128ELNS4_4UMMA5MajorE0ELSN_0ELNSM_8SaturateE0EEEEEENS4_6LayoutINS5_IJSC_SC_SC_EEENS5_IJNSA_ILi0EEEST_ST_EEEEENS5_IJNS4_10UnderscoreESW_SW_EEEEENS4_18SM100_TMA_2SM_LOADENS4_14ComposedLayoutINS4_7SwizzleILi2ELi4ELi3EEENS4_18smem_ptr_flag_bitsILi8EEENSR_INS5_IJNSA_ILi8EEESG_EEENS5_IJSG_SC_EEEEEEEvNS4_8identityESZ_S19_vS1A_EENS_8epilogue10collective18CollectiveEpilogueINS1C_23Sm100TmaWarpSpecializedILi2ELi2ELi32ELb0ELb0EEEJNS5_IJSG_SF_SG_EEENS5_IJNSR_ISG_SC_EENSR_INS5_IJNSA_ILi32EEESB_EEENS5_IJSC_SG_EEEEEEEEaSI_aSI_NS1C_6fusion15FusionCallbacksIS1G_NS1O_17LinearCombinationIaiaiLNS_15FloatRoundStyleE2EEES1H_S1N_JEEENS4_5SM1004TMEM4LOAD26SM100_TMEM_LOAD_32dp32b32xENS4_13SM90_TMA_LOADENS10_INS11_ILi1ELi4ELi3EEES14_NSR_INS5_IJS15_S1J_EEENS5_IJS1J_SC_EEEEEEENS4_39AutoVectorizingCopyWithAssumedAlignmentILi128EEENS4_14SM90_TMA_STOREES23_S25_S25_EEEvvEEEEvNT_6ParamsE,(.L_x_166 - _ZN7cutlass13device_kernelINS_4gemm6kernel13GemmUniversalIN4cute5tupleIJiiiiEEENS1_10collective13CollectiveMmaINS1_35MainloopSm100TmaUmmaWarpSpecializedILi5ELi2ELi4ENS5_IJNS4_1CILi2EEENSA_ILi1EEESC_EEEEENS5_IJNSA_ILi128EEESF_NSA_ILi64EEEEEEaNS5_IJlSC_lEEEaSI_NS4_8TiledMMAINS4_8MMA_AtomIJNS4_21SM100_MMA_S8_2x1SM_SSIaaiLi128ELi128ELNS4_4UMMA5MajorE0ELSN_0ELNSM_8SaturateE0EEEEEENS4_6LayoutINS5_IJSC_SC_SC_EEENS5_IJNSA_ILi0EEEST_ST_EEEEENS5_IJNS4_10UnderscoreESW_SW_EEEEENS4_18SM100_TMA_2SM_LOADENS4_14ComposedLayoutINS4_7SwizzleILi2ELi4ELi3EEENS4_18smem_ptr_flag_bitsILi8EEENSR_INS5_IJNSA_ILi8EEESG_EEENS5_IJSG_SC_EEEEEEEvNS4_8identityESZ_S19_vS1A_EENS_8epilogue10collective18CollectiveEpilogueINS1C_23Sm100TmaWarpSpecializedILi2ELi2ELi32ELb0ELb0EEEJNS5_IJSG_SF_SG_EEENS5_IJNSR_ISG_SC_EENSR_INS5_IJNSA_ILi32EEESB_EEENS5_IJSC_SG_EEEEEEEEaSI_aSI_NS1C_6fusion15FusionCallbacksIS1G_NS1O_17LinearCombinationIaiaiLNS_15FloatRoundStyleE2EEES1H_S1N_JEEENS4_5SM1004TMEM4LOAD26SM100_TMEM_LOAD_32dp32b32xENS4_13SM90_TMA_LOADENS10_INS11_ILi1ELi4ELi3EEES14_NSR_INS5_IJS15_S1J_EEENS5_IJS1J_SC_EEEEEEENS4_39AutoVectorizingCopyWithAssumedAlignmentILi128EEENS4_14SM90_TMA_STOREES23_S25_S25_EEEvvEEEEvNT_6ParamsE)
        .other          _ZN7cutlass13device_kernelINS_4gemm6kernel13GemmUniversalIN4cute5tupleIJiiiiEEENS1_10collective13CollectiveMmaINS1_35MainloopSm100TmaUmmaWarpSpecializedILi5ELi2ELi4ENS5_IJNS4_1CILi2EEENSA_ILi1EEESC_EEEEENS5_IJNSA_ILi128EEESF_NSA_ILi64EEEEEEaNS5_IJlSC_lEEEaSI_NS4_8TiledMMAINS4_8MMA_AtomIJNS4_21SM100_MMA_S8_2x1SM_SSIaaiLi128ELi128ELNS4_4UMMA5MajorE0ELSN_0ELNSM_8SaturateE0EEEEEENS4_6LayoutINS5_IJSC_SC_SC_EEENS5_IJNSA_ILi0EEEST_ST_EEEEENS5_IJNS4_10UnderscoreESW_SW_EEEEENS4_18SM100_TMA_2SM_LOADENS4_14ComposedLayoutINS4_7SwizzleILi2ELi4ELi3EEENS4_18smem_ptr_flag_bitsILi8EEENSR_INS5_IJNSA_ILi8EEESG_EEENS5_IJSG_SC_EEEEEEEvNS4_8identityESZ_S19_vS1A_EENS_8epilogue10collective18CollectiveEpilogueINS1C_23Sm100TmaWarpSpecializedILi2ELi2ELi32ELb0ELb0EEEJNS5_IJSG_SF_SG_EEENS5_IJNSR_ISG_SC_EENSR_INS5_IJNSA_ILi32EEESB_EEENS5_IJSC_SG_EEEEEEEEaSI_aSI_NS1C_6fusion15FusionCallbacksIS1G_NS1O_17LinearCombinationIaiaiLNS_15FloatRoundStyleE2EEES1H_S1N_JEEENS4_5SM1004TMEM4LOAD26SM100_TMEM_LOAD_32dp32b32xENS4_13SM90_TMA_LOADENS10_INS11_ILi1ELi4ELi3EEES14_NSR_INS5_IJS15_S1J_EEENS5_IJS1J_SC_EEEEEEENS4_39AutoVectorizingCopyWithAssumedAlignmentILi128EEENS4_14SM90_TMA_STOREES23_S25_S25_EEEvvEEEEvNT_6ParamsE,@"STO_CUDA_ENTRY STV_DEFAULT"
_ZN7cutlass13device_kernelINS_4gemm6kernel13GemmUniversalIN4cute5tupleIJiiiiEEENS1_10collective13CollectiveMmaINS1_35MainloopSm100TmaUmmaWarpSpecializedILi5ELi2ELi4ENS5_IJNS4_1CILi2EEENSA_ILi1EEESC_EEEEENS5_IJNSA_ILi128EEESF_NSA_ILi64EEEEEEaNS5_IJlSC_lEEEaSI_NS4_8TiledMMAINS4_8MMA_AtomIJNS4_21SM100_MMA_S8_2x1SM_SSIaaiLi128ELi128ELNS4_4UMMA5MajorE0ELSN_0ELNSM_8SaturateE0EEEEEENS4_6LayoutINS5_IJSC_SC_SC_EEENS5_IJNSA_ILi0EEEST_ST_EEEEENS5_IJNS4_10UnderscoreESW_SW_EEEEENS4_18SM100_TMA_2SM_LOADENS4_14ComposedLayoutINS4_7SwizzleILi2ELi4ELi3EEENS4_18smem_ptr_flag_bitsILi8EEENSR_INS5_IJNSA_ILi8EEESG_EEENS5_IJSG_SC_EEEEEEEvNS4_8identityESZ_S19_vS1A_EENS_8epilogue10collective18CollectiveEpilogueINS1C_23Sm100TmaWarpSpecializedILi2ELi2ELi32ELb0ELb0EEEJNS5_IJSG_SF_SG_EEENS5_IJNSR_ISG_SC_EENSR_INS5_IJNSA_ILi32EEESB_EEENS5_IJSC_SG_EEEEEEEEaSI_aSI_NS1C_6fusion15FusionCallbacksIS1G_NS1O_17LinearCombinationIaiaiLNS_15FloatRoundStyleE2EEES1H_S1N_JEEENS4_5SM1004TMEM4LOAD26SM100_TMEM_LOAD_32dp32b32xENS4_13SM90_TMA_LOADENS10_INS11_ILi1ELi4ELi3EEES14_NSR_INS5_IJS15_S1J_EEENS5_IJS1J_SC_EEEEEEENS4_39AutoVectorizingCopyWithAssumedAlignmentILi128EEENS4_14SM90_TMA_STOREES23_S25_S25_EEEvvEEEEvNT_6ParamsE:
[----:B------:R-:W1:Y:S01]  /*0000*/  LDC R1, c[0x0][0x37c] ;  /* 0x0000df00ff017b82 */ /* 0x000e620000000800 */
[----:B------:R-:W2:Y:S01]  /*0010*/  S2R R108, SR_TID.X ;  /* 0x00000000006c7919 */ /* 0x000ea20000002100 */
[----:B------:R-:W3:Y:S06]  /*0020*/  LDCU.64 UR6, c[0x0][0x890] ;  /* 0x00011200ff0677ac */ /* 0x000eec0008000a00 */
[----:B------:R-:W4:Y:S01]  /*0030*/  S2UR UR37, SR_CgaCtaId ;  /* 0x00000000002579c3 */ /* 0x000f220000008800 */
[----:B------:R-:W-:Y:S02]  /*0040*/  PRMT R91, RZ, 0x7610, R91 ;  /* 0x00007610ff5b7816 */ /* 0x000fe4000000005b */
[----:B------:R-:W-:Y:S01]  /*0050*/  ELECT P1, URZ, PT ;  /* 0x0000000000ff782f */ /* 0x000fe20003820000 */
[----:B------:R-:W1:Y:S01]  /*0060*/  LDCU.64 UR46, c[0x0][0x358] ;  /* 0x00006b00ff2e77ac */ /* 0x000e620008000a00 */
[----:B---3--:R-:W-:-:S04]  /*0070*/  UISETP.NE.U32.AND UP0, UPT, UR6, URZ, UPT ;  /* 0x000000ff0600728c */ /* 0x008fc8000bf05070 */
[----:B------:R-:W-:Y:S02]  /*0080*/  UISETP.NE.AND.EX UP0, UPT, UR7, URZ, UPT, UP0 ;  /* 0x000000ff0700728c */ /* 0x000fe4000bf05300 */
[----:B----4-:R-:W-:Y:S02]  /*0090*/  ULOP3.LUT UR5, UR37, 0x1, URZ, 0xc0, !UPT ;  /* 0x0000000125057892 */ /* 0x010fe4000f8ec0ff */
[----:B------:R-:W-:Y:S01]  /*00a0*/  ULOP3.LUT UR4, UR37, 0x1, URZ, 0x3c, !UPT ;  /* 0x0000000125047892 */ /* 0x000fe2000f8e3cff */
[----:B--2---:R-:W-:-:S05]  /*00b0*/  SHF.R.U32.HI R97, RZ, 0x5, R108 ;  /* 0x00000005ff617819 */ /* 0x004fca000001166c */
[----:B------:R-:W2:Y:S02]  /*00c0*/  SHFL.IDX PT, R0, R97, RZ, 0x1f ;  /* 0x00001fff61007589 */ /* 0x000ea400000e0000 */
[----:B--2---:R-:W-:Y:S01]  /*00d0*/  R2UR UR10, R0 ;  /* 0x00000000000a72ca */ /* 0x004fe200000e0000 */
[----:B-1----:R-:W-:-:S14]  /*00e0*/  BRA.U UP0, `(.L_x_0) ;  /* 0x00000001002c7547 */ /* 0x002fdc000b800000 */
[----:B------:R-:W1:Y:S02]  /*00f0*/  LDCU.64 UR8, c[0x0][0x888] ;  /* 0x00011100ff0877ac */ /* 0x000e640008000a00 */
[----:B-1----:R-:W-:-:S04]  /*0100*/  UISETP.NE.U32.AND UP0, UPT, UR8, URZ, UPT ;  /* 0x000000ff0800728c */ /* 0x002fc8000bf05070 */
[----:B------:R-:W-:-:S09]  /*0110*/  UISETP.NE.AND.EX UP0, UPT, UR9, URZ, UPT, UP0 ;  /* 0x000000ff0900728c */ /* 0x000fd2000bf05300 */
[----:B------:R-:W-:Y:S05]  /*0120*/  BRA.U !UP0, `(.L_x_1) ;  /* 0x0000000108107547 */ /* 0x000fea000b800000 */
[----:B------:R-:W1:Y:S02]  /*0130*/  LDC.64 R50, c[0x0][0x888] ;  /* 0x00022200ff327b82 */ /* 0x000e640000000a00 */
[----:B-1----:R1:W5:Y:S01]  /*0140*/  LDG.E R50, desc[UR46][R50.64] ;  /* 0x0000002e32327981 */ /* 0x002362000c1e1900 */
[----:B------:R-:W-:Y:S01]  /*0150*/  HFMA2 R91, -RZ, RZ, 0, 5.9604644775390625e-08 ;  /* 0x00000001ff5b7431 */ /* 0x000fe200000001ff */
[----:B------:R-:W-:Y:S05]  /*0160*/  BRA `(.L_x_0) ;  /* 0x00000000000c7947 */ /* 0x000fea0003800000 */
.L_x_1:
[----:B------:R-:W1:Y:S01]  /*0170*/  LDCU UR8, c[0x0][0x880] ;  /* 0x00011000ff0877ac */ /* 0x000e620008000800 */
[----:B------:R-:W-:Y:S01]  /*0180*/  HFMA2 R91, -RZ, RZ, 0, 5.9604644775390625e-08 ;  /* 0x00000001ff5b7431 */ /* 0x000fe200000001ff */
[----:B-1----:R-:W-:-:S07]  /*0190*/  MOV R50, UR8 ;  /* 0x0000000800327c02 */ /* 0x002fce0008000f00 */
.L_x_0:
[----:B------:R-:W2:Y:S02]  /*01a0*/  LDCU.64 UR8, c[0x0][0x8b0] ;  /* 0x00011600ff0877ac */ /* 0x000ea40008000a00 */
[----:B--2---:R-:W-:-:S04]  /*01b0*/  UISETP.NE.U32.AND UP0, UPT, UR8, URZ, UPT ;  /* 0x000000ff0800728c */ /* 0x004fc8000bf05070 */
[----:B------:R-:W-:-:S09]  /*01c0*/  UISETP.NE.AND.EX UP0, UPT, UR9, URZ, UPT, UP0 ;  /* 0x000000ff0900728c */ /* 0x000fd2000bf05300 */
[----:B------:R-:W-:Y:S05]  /*01d0*/  BRA.U UP0, `(.L_x_2) ;  /* 0x0000000100247547 */ /* 0x000fea000b800000 */
[----:B------:R-:W2:Y:S02]  /*01e0*/  LDCU.64 UR8, c[0x0][0x8a8] ;  /* 0x00011500ff0877ac */ /* 0x000ea40008000a00 */
[----:B--2---:R-:W-:-:S04]  /*01f0*/  UISETP.NE.U32.AND UP0, UPT, UR8, URZ, UPT ;  /* 0x000000ff0800728c */ /* 0x004fc8000bf05070 */
[----:B------:R-:W-:-:S09]  /*0200*/  UISETP.NE.AND.EX UP0, UPT, UR9, URZ, UPT, UP0 ;  /* 0x000000ff0900728c */ /* 0x000fd2000bf05300 */
[----:B------:R-:W-:Y:S05]  /*0210*/  BRA.U !UP0, `(.L_x_3) ;  /* 0x00000001080c7547 */ /* 0x000fea000b800000 */
[----:B------:R-:W2:Y:S02]  /*0220*/  LDC.64 R46, c[0x0][0x8a8] ;  /* 0x00022a00ff2e7b82 */ /* 0x000ea40000000a00 */
[----:B--2---:R2:W5:Y:S01]  /*0230*/  LDG.E R46, desc[UR46][R46.64] ;  /* 0x0000002e2e2e7981 */ /* 0x004562000c1e1900 */
[----:B------:R-:W-:Y:S05]  /*0240*/  BRA `(.L_x_2) ;  /* 0x0000000000087947 */ /* 0x000fea0003800000 */
.L_x_3:
[----:B------:R-:W2:Y:S02]  /*0250*/  LDCU UR8, c[0x0][0x8a0] ;  /* 0x00011400ff0877ac */ /* 0x000ea40008000800 */
[----:B--2---:R-:W-:Y:S02]  /*0260*/  MOV R46, UR8 ;  /* 0x00000008002e7c02 */ /* 0x004fe40008000f00 */
.L_x_2:
[----:B------:R-:W-:Y:S01]  /*0270*/  IMAD.U32 R0, RZ, RZ, UR10 ;  /* 0x0000000aff007e24 */ /* 0x000fe2000f8e00ff */
[----:B------:R-:W-:Y:S04]  /*0280*/  BSSY.RECONVERGENT B0, `(.L_x_4) ;  /* 0x000000c000007945 */ /* 0x000fe80003800200 */
[C---:B------:R-:W-:Y:S02]  /*0290*/  ISETP.NE.OR P2, PT, R0.reuse, 0x1, !P1 ;  /* 0x000000010000780c */ /* 0x040fe40004f45670 */
[----:B------:R-:W-:-:S11]  /*02a0*/  ISETP.NE.OR P0, PT, R0, 0x3, !P1 ;  /* 0x000000030000780c */ /* 0x000fd60004f05670 */
[----:B------:R-:W-:Y:S05]  /*02b0*/  @P2 BRA `(.L_x_5) ;  /* 0x0000000000202947 */ /* 0x000fea0003800000 */
[----:B------:R-:W3:Y:S02]  /*02c0*/  LDCU.64 UR8, c[0x0][0x348] ;  /* 0x00006900ff0877ac */ /* 0x000ee40008000a00 */
[----:B---3--:R-:W-:Y:S02]  /*02d0*/  UIADD3 UR12, UP1, UPT, UR8, 0x80, URZ ;  /* 0x00000080080c7890 */ /* 0x008fe4000ff3e0ff */
[----:B------:R-:W-:Y:S02]  /*02e0*/  UIADD3 UR8, UP0, UPT, UR8, 0x180, URZ ;  /* 0x0000018008087890 */ /* 0x000fe4000ff1e0ff */
[----:B------:R-:W-:Y:S02]  /*02f0*/  UIADD3.X UR13, UPT, UPT, URZ, UR9, URZ, UP1, !UPT ;  /* 0x00000009ff0d7290 */ /* 0x000fe40008ffe4ff */
[----:B------:R-:W-:-:S07]  /*0300*/  UIADD3.X UR9, UPT, UPT, URZ, UR9, URZ, UP0, !UPT ;  /* 0x00000009ff097290 */ /* 0x000fce00087fe4ff */
[----:B------:R3:W-:Y:S02]  /*0310*/  UTMACCTL.PF [UR12] ;  /* 0x000000000c0079b9 */ /* 0x0007e40008040000 */
[----:B------:R3:W-:Y:S02]  /*0320*/  UTMACCTL.PF [UR8] ;  /* 0x00000000080079b9 */ /* 0x0007e40008040000 */
[----:B---3--:R-:W-:Y:S01]  /*0330*/  NOP ;  /* 0x0000000000007918 */ /* 0x008fe20000000000 */
.L_x_5:
[----:B------:R-:W-:Y:S05]  /*0340*/  BSYNC.RECONVERGENT B0 ;  /* 0x0000000000007941 */ /* 0x000fea0003800200 */
.L_x_4:
[----:B------:R-:W-:Y:S04]  /*0350*/  BSSY.RECONVERGENT B0, `(.L_x_6) ;  /* 0x000000a000007945 */ /* 0x000fe80003800200 */
        /* <DEDUP_REMOVED lines=9> */
.L_x_7:
[----:B------:R-:W-:Y:S05]  /*03f0*/  BSYNC.RECONVERGENT B0 ;  /* 0x0000000000007941 */ /* 0x000fea0003800200 */
.L_x_6:
[----:B------:R-:W3:Y:S01]  /*0400*/  LDCU.64 UR8, c[0x0][0x888] ;  /* 0x00011100ff0877ac */ /* 0x000ee20008000a00 */
[----:B------:R-:W-:Y:S02]  /*0410*/  UISETP.EQ.U32.AND UP1, UPT, UR6, URZ, UPT ;  /* 0x000000ff0600728c */ /* 0x000fe4000bf22070 */
[----:B------:R-:W-:Y:S02]  /*0420*/  UPLOP3.LUT UP5, UPT, UPT, UPT, UPT, 0x80, 0x8 ;  /* 0x000000000008789c */ /* 0x000fe40003faf070 */
[----:B---3--:R-:W-:-:S04]  /*0430*/  UISETP.NE.U32.AND UP0, UPT, UR8, URZ, UPT ;  /* 0x000000ff0800728c */ /* 0x008fc8000bf05070 */
[----:B------:R-:W-:-:S04]  /*0440*/  UISETP.NE.AND.EX UP0, UPT, UR9, URZ, UPT, UP0 ;  /* 0x000000ff0900728c */ /* 0x000fc8000bf05300 */
[----:B------:R-:W-:-:S04]  /*0450*/  UISETP.EQ.OR.EX UP2, UPT, UR7, URZ, !UP0, UP1 ;  /* 0x000000ff0700728c */ /* 0x000fc8000c742710 */
[----:B------:R-:W-:-:S05]  /*0460*/  UP2UR UR50, UPR, URZ, 0x4 ;  /* 0x00000004ff327883 */ /* 0x000fca0008000000 */
[----:B------:R-:W-:Y:S07]  /*0470*/  BRA.U !UP2, `(.L_x_8) ;  /* 0x000000010a207547 */ /* 0x000fee000b800000 */
[----:B-----5:R-:W-:Y:S01]  /*0480*/  R2UR UR8, R50 ;  /* 0x00000000320872ca */ /* 0x020fe200000e0000 */
[----:B------:R-:W-:Y:S02]  /*0490*/  UISETP.NE.U32.AND UP2, UPT, UR6, URZ, UPT ;  /* 0x000000ff0600728c */ /* 0x000fe4000bf45070 */
[----:B------:R-:W-:Y:S02]  /*04a0*/  USEL UR6, URZ, 0xffffffff, UP0 ;  /* 0xffffffffff067887 */ /* 0x000fe40008000000 */
[----:B------:R-:W-:-:S08]  /*04b0*/  UISETP.NE.AND.EX UP2, UPT, UR7, URZ, UPT, UP2 ;  /* 0x000000ff0700728c */ /* 0x000fd0000bf45320 */
[----:B------:R-:W-:-:S04]  /*04c0*/  UISETP.NE.AND UP1, UPT, UR8, URZ, UPT ;  /* 0x000000ff0800728c */ /* 0x000fc8000bf25270 */
[----:B------:R-:W-:-:S04]  /*04d0*/  @!UP2 USEL UR6, URZ, 0xffffffff, UP1 ;  /* 0xffffffffff06a887 */ /* 0x000fc80008800000 */
[----:B------:R-:W-:-:S04]  /*04e0*/  ULOP3.LUT UR6, UR6, 0x1, URZ, 0xc0, !UPT ;  /* 0x0000000106067892 */ /* 0x000fc8000f8ec0ff */
[----:B------:R-:W-:-:S11]  /*04f0*/  UISETP.NE.U32.AND UP5, UPT, UR6, 0x1, UPT ;  /* 0x000000010600788c */ /* 0x000fd6000bfa5070 */
.L_x_8:
[----:B------:R-:W3:Y:S01]  /*0500*/  SHFL.IDX PT, R0, R97, RZ, 0x1f ;  /* 0x00001fff61007589 */ /* 0x000ee200000e0000 */
[----:B------:R-:W-:-:S04]  /*0510*/  UISETP.NE.AND UP1, UPT, UR10, 0x2, UPT ;  /* 0x000000020a00788c */ /* 0x000fc8000bf25270 */
[----:B------:R-:W-:Y:S02]  /*0520*/  UISETP.EQ.AND UP2, UPT, UR5, URZ, !UP1 ;  /* 0x000000ff0500728c */ /* 0x000fe4000cf42270 */
[----:B------:R-:W-:-:S04]  /*0530*/  USEL UR6, URZ, 0x1, UP1 ;  /* 0x00000001ff067887 */ /* 0x000fc80008800000 */
[----:B------:R-:W-:Y:S02]  /*0540*/  PLOP3.LUT P5, PT, P1, PT, UP2, 0x80, 0x8 ;  /* 0x000000000008781c */ /* 0x000fe40000faf028 */
[----:B---3--:R-:W-:-:S13]  /*0550*/  ISETP.NE.AND P0, PT, R0, RZ, PT ;  /* 0x000000ff0000720c */ /* 0x008fda0003f05270 */
[----:B------:R-:W-:Y:S05]  /*0560*/  @P0 BRA `(.L_x_9) ;  /* 0x00000000004c0947 */ /* 0x000fea0003800000 */
[----:B------:R-:W-:Y:S01]  /*0570*/  UMOV UR8, 0x400 ;  /* 0x0000040000087882 */ /* 0x000fe20000000000 */
[----:B------:R-:W-:Y:S01]  /*0580*/  UMOV UR7, 0x1 ;  /* 0x0000000100077882 */ /* 0x000fe20000000000 */
[----:B------:R-:W-:Y:S02]  /*0590*/  ULEA UR8, UR37, UR8, 0x18 ;  /* 0x0000000825087291 */ /* 0x000fe4000f8ec0ff */
[----:B------:R-:W-:-:S04]  /*05a0*/  UIADD3 UR12, UPT, UPT, -UR7, 0x100000, URZ ;  /* 0x00100000070c7890 */ /* 0x000fc8000fffe1ff */
[----:B------:R-:W-:Y:S02]  /*05b0*/  USHF.L.U32 UR13, UR12, 0xb, URZ ;  /* 0x0000000b0c0d7899 */ /* 0x000fe400080006ff */
[----:B------:R-:W-:Y:S01]  /*05c0*/  USHF.L.U32 UR12, UR12, 0x1, URZ ;  /* 0x000000010c0c7899 */ /* 0x000fe200080006ff */
[----:B------:R-:W-:Y:S01]  /*05d0*/  ELECT P0, URZ, PT ;  /* 0x0000000000ff782f */ /* 0x000fe20003800000 */
[----:B------:R-:W3:Y:S10]  /*05e0*/  FENCE.VIEW.ASYNC.S ;  /* 0x00000000000073c6 */ /* 0x000ef40000000000 */
[----:B---3--:R3:W4:Y:S01]  /*05f0*/  SYNCS.EXCH.64 URZ, [UR8], UR12 ;  /* 0x0000000c08ff75b2 */ /* 0x0087220008000100 */
[----:B------:R3:W1:Y:S01]  /*0600*/  SYNCS.EXCH.64 URZ, [UR8+0x28], UR12 ;  /* 0x0000280c08ff75b2 */ /* 0x0006620008000100 */
        /* <DEDUP_REMOVED lines=8> */
[----:B------:R-:W-:Y:S01]  /*0690*/  NOP ;  /* 0x0000000000007918 */ /* 0x000fe20000000000 */
.L_x_9:
[----:B------:R-:W2:Y:S01]  /*06a0*/  SHFL.IDX PT, R0, R97, RZ, 0x1f ;  /* 0x00001fff61007589 */ /* 0x000ea200000e0000 */
[----:B------:R-:W-:Y:S01]  /*06b0*/  NOP ;  /* 0x0000000000007918 */ /* 0x000fe20000000000 */
[----:B--2---:R-:W-:-:S13]  /*06c0*/  ISETP.NE.AND P0, PT, R0, 0x1, PT ;  /* 0x000000010000780c */ /* 0x004fda0003f05270 */
[----:B------:R-:W-:Y:S05]  /*06d0*/  @P0 BRA `(.L_x_10) ;  /* 0x0000000000440947 */ /* 0x000fea0003800000 */
[----:B------:R-:W-:Y:S01]  /*06e0*/  UMOV UR9, 0x400 ;  /* 0x0000040000097882 */ /* 0x000fe20000000000 */
[----:B---3--:R-:W-:Y:S01]  /*06f0*/  UMOV UR8, 0x20 ;  /* 0x0000002000087882 */ /* 0x008fe20000000000 */
[----:B------:R-:W-:Y:S01]  /*0700*/  UMOV UR7, 0x80 ;  /* 0x0000008000077882 */ /* 0x000fe20000000000 */
[----:B------:R-:W-:Y:S02]  /*0710*/  ULEA UR9, UR37, UR9, 0x18 ;  /* 0x0000000925097291 */ /* 0x000fe4000f8ec0ff */
[----:B------:R-:W-:-:S04]  /*0720*/  UIADD3 UR12, UPT, UPT, -UR8, 0x100000, URZ ;  /* 0x00100000080c7890 */ /* 0x000fc8000fffe1ff */
[----:B------:R-:W-:Y:S02]  /*0730*/  USHF.L.U32 UR13, UR12, 0xb, URZ ;  /* 0x0000000b0c0d7899 */ /* 0x000fe400080006ff */
[----:B------:R-:W-:Y:S02]  /*0740*/  USHF.L.U32 UR12, UR12, 0x1, URZ ;  /* 0x000000010c0c7899 */ /* 0x000fe400080006ff */
[----:B------:R-:W-:-:S04]  /*0750*/  UIADD3 UR14, UPT, UPT, -UR7, 0x100000, URZ ;  /* 0x00100000070e7890 */ /* 0x000fc8000fffe1ff */
[----:B------:R-:W-:Y:S02]  /*0760*/  USHF.L.U32 UR15, UR14, 0xb, URZ ;  /* 0x0000000b0e0f7899 */ /* 0x000fe400080006ff */
[----:B------:R-:W-:Y:S01]  /*0770*/  USHF.L.U32 UR14, UR14, 0x1, URZ ;  /* 0x000000010e0e7899 */ /* 0x000fe200080006ff */
[----:B------:R-:W-:Y:S01]  /*0780*/  ELECT P0, URZ, PT ;  /* 0x0000000000ff782f */ /* 0x000fe20003800000 */
[----:B------:R-:W2:Y:S02]  /*0790*/  FENCE.VIEW.ASYNC.S ;  /* 0x00000000000073c6 */ /* 0x000ea40000000000 */
[----:B--2---:R2:W3:Y:S08]  /*07a0*/  SYNCS.EXCH.64 URZ, [UR9+0x50], UR12 ;  /* 0x0000500c09ff75b2 */ /* 0x0044f00008000100 */
[----:B------:R2:W1:Y:S01]  /*07b0*/  SYNCS.EXCH.64 URZ, [UR9+0x60], UR14 ;  /* 0x0000600e09ff75b2 */ /* 0x0004620008000100 */
[----:B------:R2:W1:Y:S01]  /*07c0*/  SYNCS.EXCH.64 URZ, [UR9+0x58], UR12 ;  /* 0x0000580c09ff75b2 */ /* 0x0004620008000100 */
[----:B------:R2:W1:Y:S01]  /*07d0*/  SYNCS.EXCH.64 URZ, [UR9+0x68], UR14 ;  /* 0x0000680e09ff75b2 */ /* 0x0004620008000100 */
[----:B------:R-:W-:Y:S01]  /*07e0*/  NOP ;  /* 0x0000000000007918 */ /* 0x000fe20000000000 */
.L_x_10:
[----:B------:R-:W4:Y:S01]  /*07f0*/  SHFL.IDX PT, R0, R97, RZ, 0x1f ;  /* 0x00001fff61007589 */ /* 0x000f2200000e0000 */
[----:B------:R-:W-:Y:S01]  /*0800*/  NOP ;  /* 0x0000000000007918 */ /* 0x000fe20000000000 */
[----:B----4-:R-:W-:-:S13]  /*0810*/  ISETP.NE.AND P0, PT, R0, 0x3, PT ;  /* 0x000000030000780c */ /* 0x010fda0003f05270 */
[----:B------:R-:W-:Y:S05]  /*0820*/  @P0 BRA `(.L_x_11) ;  /* 0x00000000002c0947 */ /* 0x000fea0003800000 */
[----:B---3--:R-:W-:Y:S01]  /*0830*/  UMOV UR8, 0x400 ;  /* 0x0000040000087882 */ /* 0x008fe20000000000 */
[----:B------:R-:W-:Y:S01]  /*0840*/  UMOV UR7, 0x20 ;  /* 0x0000002000077882 */ /* 0x000fe20000000000 */
[----:B------:R-:W-:Y:S02]  /*0850*/  ULEA UR8, UR37, UR8, 0x18 ;  /* 0x0000000825087291 */ /* 0x000fe4000f8ec0ff */
[----:B--2---:R-:W-:-:S04]  /*0860*/  UIADD3 UR12, UPT, UPT, -UR7, 0x100000, URZ ;  /* 0x00100000070c7890 */ /* 0x004fc8000fffe1ff */
[----:B------:R-:W-:Y:S02]  /*0870*/  USHF.L.U32 UR13, UR12, 0xb, URZ ;  /* 0x0000000b0c0d7899 */ /* 0x000fe400080006ff */
[----:B------:R-:W-:Y:S01]  /*0880*/  USHF.L.U32 UR12, UR12, 0x1, URZ ;  /* 0x000000010c0c7899 */ /* 0x000fe200080006ff */
[----:B------:R-:W-:Y:S01]  /*0890*/  ELECT P0, URZ, PT ;  /* 0x0000000000ff782f */ /* 0x000fe20003800000 */
[----:B------:R-:W2:Y:S10]  /*08a0*/  FENCE.VIEW.ASYNC.S ;  /* 0x00000000000073c6 */ /* 0x000eb40000000000 */
[----:B--2---:R4:W2:Y:S01]  /*08b0*/  SYNCS.EXCH.64 URZ, [UR8+0x70], UR12 ;  /* 0x0000700c08ff75b2 */ /* 0x0048a20008000100 */
[----:B------:R4:W3:Y:S02]  /*08c0*/  SYNCS.EXCH.64 URZ, [UR8+0x78], UR12 ;  /* 0x0000780c08ff75b2 */ /* 0x0008e40008000100 */
[----:B----4-:R-:W-:Y:S01]  /*08d0*/  NOP ;  /* 0x0000000000007918 */ /* 0x010fe20000000000 */
.L_x_11:
[----:B------:R-:W4:Y:S01]  /*08e0*/  SHFL.IDX PT, R0, R97, RZ, 0x1f ;  /* 0x00001fff61007589 */ /* 0x000f2200000e0000 */
[----:B------:R-:W-:Y:S01]  /*08f0*/  NOP ;  /* 0x0000000000007918 */ /* 0x000fe20000000000 */
[----:B----4-:R-:W-:-:S13]  /*0900*/  ISETP.NE.AND P0, PT, R0, 0x4, PT ;  /* 0x000000040000780c */ /* 0x010fda0003f05270 */
[----:B------:R-:W-:Y:S05]  /*0910*/  @P0 BRA `(.L_x_12) ;  /* 0x0000000000480947 */ /* 0x000fea0003800000 */
[----:B--2---:R-:W-:Y:S01]  /*0920*/  UMOV UR9, 0x1e0 ;  /* 0x000001e000097882 */ /* 0x004fe20000000000 */
[----:B---3--:R-:W-:Y:S01]  /*0930*/  UMOV UR8, 0x400 ;  /* 0x0000040000087882 */ /* 0x008fe20000000000 */
[----:B------:R-:W-:Y:S01]  /*0940*/  USEL UR9, UR9, 0x1a0, UP5 ;  /* 0x000001a009097887 */ /* 0x000fe2000a800000 */
        /* <DEDUP_REMOVED lines=10> */
[----:B--2---:R4:W2:Y:S08]  /*09f0*/  SYNCS.EXCH.64 URZ, [UR8+0x80], UR12 ;  /* 0x0000800c08ff75b2 */ /* 0x0048b00008000100 */
[----:B------:R4:W3:Y:S01]  /*0a00*/  SYNCS.EXCH.64 URZ, [UR8+0x90], UR14 ;  /* 0x0000900e08ff75b2 */ /* 0x0008e20008000100 */
[----:B------:R4:W1:Y:S01]  /*0a10*/  SYNCS.EXCH.64 URZ, [UR8+0x88], UR12 ;  /* 0x0000880c08ff75b2 */ /* 0x0008620008000100 */
[----:B------:R4:W1:Y:S02]  /*0a20*/  SYNCS.EXCH.64 URZ, [UR8+0x98], UR14 ;  /* 0x0000980e08ff75b2 */ /* 0x0008640008000100 */
[----:B----4-:R-:W-:Y:S01]  /*0a30*/  NOP ;  /* 0x0000000000007918 */ /* 0x010fe20000000000 */
.L_x_12:
[----:B------:R-:W4:Y:S01]  /*0a40*/  SHFL.IDX PT, R0, R97, RZ, 0x1f ;  /* 0x00001fff61007589 */ /* 0x000f2200000e0000 */
[----:B------:R-:W-:Y:S01]  /*0a50*/  NOP ;  /* 0x0000000000007918 */ /* 0x000fe20000000000 */
[----:B----4-:R-:W-:-:S13]  /*0a60*/  ISETP.NE.AND P0, PT, R0, 0x5, PT ;  /* 0x000000050000780c */ /* 0x010fda0003f05270 */
[----:B------:R-:W-:Y:S05]  /*0a70*/  @P0 BRA `(.L_x_13) ;  /* 0x0000000000540947 */ /* 0x000fea0003800000 */
[----:B--2---:R-:W-:Y:S01]  /*0a80*/  UMOV UR9, 0x400 ;  /* 0x0000040000097882 */ /* 0x004fe20000000000 */
        /* <DEDUP_REMOVED lines=14> */
[----:B------:R4:W1:Y:S01]  /*0b70*/  SYNCS.EXCH.64 URZ, [UR9+0xc8], UR14 ;  /* 0x0000c80e09ff75b2 */ /* 0x0008620008000100 */
[----:B------:R4:W1:Y:S01]  /*0b80*/  SYNCS.EXCH.64 URZ, [UR9+0xb0], UR12 ;  /* 0x0000b00c09ff75b2 */ /* 0x0008620008000100 */
[----:B------:R4:W1:Y:S01]  /*0b90*/  SYNCS.EXCH.64 URZ, [UR9+0xd0], UR14 ;  /* 0x0000d00e09ff75b2 */ /* 0x0008620008000100 */
[----:B------:R4:W1:Y:S01]  /*0ba0*/  SYNCS.EXCH.64 URZ, [UR9+0xb8], UR12 ;  /* 0x0000b80c09ff75b2 */ /* 0x0008620008000100 */
[----:B------:R4:W1:Y:S02]  /*0bb0*/  SYNCS.EXCH.64 URZ, [UR9+0xd8], UR14 ;  /* 0x0000d80e09ff75b2 */ /* 0x0008640008000100 */
[----:B----4-:R-:W-:Y:S01]  /*0bc0*/  NOP ;  /* 0x0000000000007918 */ /* 0x010fe20000000000 */
.L_x_13:
[----:B------:R-:W4:Y:S01]  /*0bd0*/  SHFL.IDX PT, R0, R97, RZ, 0x1f ;  /* 0x00001fff61007589 */ /* 0x000f2200000e0000 */
[----:B------:R-:W-:Y:S01]  /*0be0*/  ISETP.NE.OR P1, PT, RZ, UR10, !P1 ;  /* 0x0000000aff007c0c */ /* 0x000fe2000cf25670 */
        /* <DEDUP_REMOVED lines=12> */
[----:B------:R4:W3:Y:S01]  /*0cb0*/  SYNCS.EXCH.64 URZ, [UR8+0xf0], UR12 ;  /* 0x0000f00c08ff75b2 */ /* 0x0008e20008000100 */
[----:B------:R4:W1:Y:S01]  /*0cc0*/  SYNCS.EXCH.64 URZ, [UR8+0xe8], UR12 ;  /* 0x0000e80c08ff75b2 */ /* 0x0008620008000100 */
[----:B------:R4:W1:Y:S02]  /*0cd0*/  SYNCS.EXCH.64 URZ, [UR8+0xf8], UR12 ;  /* 0x0000f80c08ff75b2 */ /* 0x0008640008000100 */
[----:B----4-:R-:W-:Y:S01]  /*0ce0*/  NOP ;  /* 0x0000000000007918 */ /* 0x010fe20000000000 */
.L_x_14:
[----:B------:R-:W-:Y:S01]  /*0cf0*/  VOTEU.ALL UP1, P1 ;  /* 0x0000000000ff7886 */ /* 0x000fe20000820000 */
[----:B---3--:R-:W3:Y:S01]  /*0d00*/  LDCU UR8, c[0x0][0x36c] ;  /* 0x00006d80ff0877ac */ /* 0x008ee20008000800 */
[----:B------:R-:W-:Y:S01]  /*0d10*/  NOP ;  /* 0x0000000000007918 */ /* 0x000fe20000000000 */
[----:B------:R-:W-:Y:S01]  /*0d20*/  LOP3.LUT R10, R108, 0x1f, RZ, 0xc0, !PT ;  /* 0x0000001f6c0a7812 */ /* 0x000fe200078ec0ff */
[----:B--2---:R-:W-:Y:S01]  /*0d30*/  UMOV UR12, 0x20 ;  /* 0x00000020000c7882 */ /* 0x004fe20000000000 */
[----:B------:R-:W-:Y:S01]  /*0d40*/  @!UP1 UMOV UR7, 0x400 ;  /* 0x0000040000079882 */ /* 0x000fe20000000000 */
[----:B------:R-:W-:-:S04]  /*0d50*/  @!UP1 UIADD3 UR12, UPT, UPT, -UR12, 0x100000, URZ ;  /* 0x001000000c0c9890 */ /* 0x000fc8000fffe1ff */
[----:B------:R-:W-:Y:S02]  /*0d60*/  @!UP1 USHF.L.U32 UR13, UR12, 0xb, URZ ;  /* 0x0000000b0c0d9899 */ /* 0x000fe400080006ff */
[----:B------:R-:W-:Y:S02]  /*0d70*/  @!UP1 USHF.L.U32 UR12, UR12, 0x1, URZ ;  /* 0x000000010c0c9899 */ /* 0x000fe400080006ff */
[----:B------:R-:W-:Y:S01]  /*0d80*/  @!UP1 ULEA UR7, UR37, UR7, 0x18 ;  /* 0x0000000725079291 */ /* 0x000fe2000f8ec0ff */
[----:B------:R-:W-:Y:S01]  /*0d90*/  VOTEU.ALL UP1, P1 ;  /* 0x0000000000ff7886 */ /* 0x000fe20000820000 */
[----:B------:R-:W-:Y:S01]  /*0da0*/  UISETP.NE.AND UP4, UPT, UR10, URZ, UPT ;  /* 0x000000ff0a00728c */ /* 0x000fe2000bf85270 */
[----:B------:R-:W2:Y:S09]  /*0db0*/  FENCE.VIEW.ASYNC.S ;  /* 0x00000000000073c6 */ /* 0x000eb20000000000 */
[----:B--2---:R2:W4:Y:S01]  /*0dc0*/  @!UP1 SYNCS.EXCH.64 URZ, [UR7+0x100], UR12 ;  /* 0x0001000c07ff95b2 */ /* 0x0045220008000100 */
[----:B---3--:R-:W-:-:S09]  /*0dd0*/  UISETP.EQ.U32.AND UP1, UPT, UR8, 0x1, UPT ;  /* 0x000000010800788c */ /* 0x008fd2000bf22070 */
[----:B------:R-:W-:Y:S05]  /*0de0*/  BRA.U !UP1, `(.L_x_15) ;  /* 0x0000000109087547 */ /* 0x000fea000b800000 */
[----:B-1--4-:R-:W-:Y:S01]  /*0df0*/  UCGABAR_ARV ;  /* 0x00000000000079c7 */ /* 0x012fe20008000000 */
[----:B------:R-:W-:Y:S05]  /*0e00*/  BRA `(.L_x_16) ;  /* 0x0000000000047947 */ /* 0x000fea0003800000 */
.L_x_15:
[----:B-1--4-:R-:W-:Y:S01]  /*0e10*/  NOP ;  /* 0x0000000000007918 */ /* 0x012fe20000000000 */
.L_x_16:
[----:B------:R-:W1:Y:S01]  /*0e20*/  S2R R20, SR_CTAID.Y ;  /* 0x0000000000147919 */ /* 0x000e620000002600 */
[----:B------:R-:W-:-:S05]  /*0e30*/  CS2R.32 R90, SR_CgaSize ;  /* 0x00000000005a7805 */ /* 0x000fca0000008a00 */
[----:B------:R-:W-:-:S05]  /*0e40*/  IMAD R90, R90, -0xa0, RZ ;  /* 0xffffff605a5a7824 */ /* 0x000fca00078e02ff */
[----:B--2---:R-:W-:-:S14]  /*0e50*/  R2UR UR7, R90 ;  /* 0x000000005a0772ca */ /* 0x004fdc00000e0000 */
[----:B------:R-:W2:Y:S01]  /*0e60*/  LDCU UR7, c[0x0][UR7+0x2b4] ;  /* 0x00005680070777ac */ /* 0x000ea20008000800 */
[----:B------:R-:W-:-:S05]  /*0e70*/  CS2R.32 R0, SR_CgaSize ;  /* 0x0000000000007805 */ /* 0x000fca0000008a00 */
[----:B------:R-:W-:-:S06]  /*0e80*/  IMAD R0, R0, -0xa0, RZ ;  /* 0xffffff6000007824 */ /* 0x000fcc00078e02ff */
[----:B------:R-:W3:Y:S01]  /*0e90*/  LDC R0, c[0x0][R0+0x2a4] ;  /* 0x0000a90000007b82 */ /* 0x000ee20000000800 */
[----:B------:R-:W-:Y:S01]  /*0ea0*/  PRMT R8, RZ, 0x7610, R8 ;  /* 0x00007610ff087816 */ /* 0x000fe20000000008 */
[----:B------:R-:W4:Y:S01]  /*0eb0*/  S2R R11, SR_CTAID.X ;  /* 0x00000000000b7919 */ /* 0x000f220000002500 */
[----:B------:R-:W-:-:S05]  /*0ec0*/  CS2R.32 R90, SR_CgaSize ;  /* 0x00000000005a7805 */ /* 0x000fca0000008a00 */
[----:B------:R-:W-:-:S05]  /*0ed0*/  IMAD R90, R90, -0xa0, RZ ;  /* 0xffffff605a5a7824 */ /* 0x000fca00078e02ff */
[----:B------:R-:W-:-:S14]  /*0ee0*/  R2UR UR8, R90 ;  /* 0x000000005a0872ca */ /* 0x000fdc00000e0000 */
[----:B------:R-:W3:Y:S01]  /*0ef0*/  LDCU UR8, c[0x0][UR8+0x2b0] ;  /* 0x00005600080877ac */ /* 0x000ee20008000800 */
[----:B------:R-:W-:Y:S01]  /*0f00*/  UISETP.NE.AND UP2, UPT, UR10, 0x2, UPT ;  /* 0x000000020a00788c */ /* 0x000fe2000bf45270 */
[----:B------:R-:W2:Y:S01]  /*0f10*/  LDC R9, c[0x0][0xb24] ;  /* 0x0002c900ff097b82 */ /* 0x000ea20000000800 */
[----:B------:R-:W-:-:S05]  /*0f20*/  CS2R.32 R2, SR_CgaSize ;  /* 0x0000000000027805 */ /* 0x000fca0000008a00 */
[----:B------:R-:W-:-:S06]  /*0f30*/  IMAD R2, R2, -0xa0, RZ ;  /* 0xffffff6002027824 */ /* 0x000fcc00078e02ff */
[----:B------:R-:W3:Y:S08]  /*0f40*/  LDC R2, c[0x0][R2+0x2a0] ;  /* 0x0000a80002027b82 */ /* 0x000ef00000000800 */
[----:B------:R-:W3:Y:S01]  /*0f50*/  LDC R40, c[0x0][0xb24] ;  /* 0x0002c900ff287b82 */ /* 0x000ee20000000800 */
[----:B-1----:R-:W-:-:S07]  /*0f60*/  I2FP.F32.U32 R3, R20 ;  /* 0x0000001400037245 */ /* 0x002fce0000201000 */
[----:B------:R-:W1:Y:S01]  /*0f70*/  S2UR UR36, SR_CTAID.Z ;  /* 0x00000000002479c3 */ /* 0x000e620000002700 */
[----:B--2---:R-:W-:Y:S01]  /*0f80*/  ISETP.GE.AND P0, PT, R9, 0x1, PT ;  /* 0x000000010900780c */ /* 0x004fe20003f06270 */
[----:B----4-:R-:W-:Y:S01]  /*0f90*/  IMAD.MOV.U32 R21, RZ, RZ, R11 ;  /* 0x000000ffff157224 */ /* 0x010fe200078e000b */
[----:B------:R-:W-:Y:S01]  /*0fa0*/  I2FP.F32.U32 R4, R11 ;  /* 0x0000000b00047245 */ /* 0x000fe20000201000 */
[----:B------:R-:W-:Y:S01]  /*0fb0*/  FMUL R3, R3, UR7 ;  /* 0x0000000703037c20 */ /* 0x000fe20008400000 */
[----:B------:R-:W2:Y:S03]  /*0fc0*/  LDCU UR7, c[0x0][0xb30] ;  /* 0x00016600ff0777ac */ /* 0x000ea60008000800 */
[----:B---3--:R-:W-:Y:S01]  /*0fd0*/  FMUL R4, R4, UR8 ;  /* 0x0000000804047c20 */ /* 0x008fe20008400000 */
[----:B------:R-:W3:Y:S08]  /*0fe0*/  F2I.U32.TRUNC.NTZ R83, R3 ;  /* 0x0000000300537305 */ /* 0x000ef0000020f000 */
[----:B------:R-:W4:Y:S01]  /*0ff0*/  F2I.U32.TRUNC.NTZ R90, R4 ;  /* 0x00000004005a7305 */ /* 0x000f22000020f000 */
[----:B--2---:R-:W-:Y:S01]  /*1000*/  UISETP.NE.AND UP3, UPT, UR7, 0x1, UPT ;  /* 0x000000010700788c */ /* 0x004fe2000bf65270 */
[----:B---3--:R-:W-:-:S05]  /*1010*/  IADD3 R83, PT, PT, -R83, RZ, RZ ;  /* 0x000000ff53537210 */ /* 0x008fca0007ffe1ff */
[----:B------:R-:W-:Y:S01]  /*1020*/  IMAD R83, R0, R83, R20 ;  /* 0x0000005300537224 */ /* 0x000fe200078e0214 */
[----:B------:R-:W-:Y:S01]  /*1030*/  PRMT R0, RZ, 0x7610, R0 ;  /* 0x00007610ff007816 */ /* 0x000fe20000000000 */
[----:B----4-:R-:W-:-:S04]  /*1040*/  IMAD.MOV R90, RZ, RZ, -R90 ;  /* 0x000000ffff5a7224 */ /* 0x010fc800078e0a5a */
[----:B------:R-:W-:Y:S01]  /*1050*/  IMAD R90, R2, R90, R11 ;  /* 0x0000005a025a7224 */ /* 0x000fe200078e020b */
[----:B-1----:R-:W-:Y:S06]  /*1060*/  BRA.U UP4, `(.L_x_17) ;  /* 0x0000000104247547 */ /* 0x002fec000b800000 */
[----:B------:R-:W-:Y:S01]  /*1070*/  ISETP.NE.AND P1, PT, R83, RZ, PT ;  /* 0x000000ff5300720c */ /* 0x000fe20003f25270 */
[----:B------:R-:W-:Y:S01]  /*1080*/  IMAD.MOV.U32 R0, RZ, RZ, 0x3 ;  /* 0x00000003ff007424 */ /* 0x000fe200078e00ff */
[C---:B------:R-:W-:Y:S02]  /*1090*/  LOP3.LUT R3, R90.reuse, 0xfffffffe, RZ, 0xc0, !PT ;  /* 0xfffffffe5a037812 */ /* 0x040fe400078ec0ff */
[----:B------:R-:W-:Y:S02]  /*10a0*/  ISETP.LT.U32.OR P1, PT, R90, 0x2, !P1 ;  /* 0x000000025a00780c */ /* 0x000fe40004f21470 */
[----:B------:R-:W-:Y:S02]  /*10b0*/  SHF.L.U32 R0, R0, R3, RZ ;  /* 0x0000000300007219 */ /* 0x000fe400000006ff */
[----:B------:R-:W-:Y:S02]  /*10c0*/  SEL R5, RZ, 0x1, !P1 ;  /* 0x00000001ff057807 */ /* 0x000fe40004800000 */
[----:B------:R-:W-:-:S05]  /*10d0*/  SEL R2, RZ, 0x2, !P1 ;  /* 0x00000002ff027807 */ /* 0x000fca0004800000 */
[----:B------:R-:W-:-:S05]  /*10e0*/  IMAD.IADD R2, R5, 0x1, R2 ;  /* 0x0000000105027824 */ /* 0x000fca00078e0202 */
[----:B------:R-:W-:Y:S02]  /*10f0*/  PRMT R8, R2, 0x7610, R8 ;  /* 0x0000761002087816 */ /* 0x000fe40000000008 */
.L_x_17:
[----:B------:R-:W-:Y:S05]  /*1100*/  @!P0 BRA `(.L_x_18) ;  /* 0x0000000000b88947 */ /* 0x000fea0003800000 */
[----:B------:R-:W1:Y:S01]  /*1110*/  LDC.64 R4, c[0x0][0xb18] ;  /* 0x0002c600ff047b82 */ /* 0x000e620000000a00 */
[----:B------:R-:W-:-:S07]  /*1120*/  ISETP.NE.AND P0, PT, R9, 0x1, PT ;  /* 0x000000010900780c */ /* 0x000fce0003f05270 */
[----:B------:R-:W2:Y:S08]  /*1130*/  LDC R14, c[0x0][0xb0c] ;  /* 0x0002c300ff0e7b82 */ /* 0x000eb00000000800 */
[----:B------:R-:W3:Y:S08]  /*1140*/  LDC R13, c[0x0][0x370] ;  /* 0x0000dc00ff0d7b82 */ /* 0x000ef00000000800 */
[----:B------:R-:W4:Y:S01]  /*1150*/  LDC R16, c[0x0][0x374] ;  /* 0x0000dd00ff107b82 */ /* 0x000f220000000800 */
[----:B-1----:R-:W-:-:S07]  /*1160*/  ISETP.NE.AND P1, PT, R4, 0x1, PT ;  /* 0x000000010400780c */ /* 0x002fce0003f25270 */
[----:B------:R-:W3:Y:S01]  /*1170*/  LDC.64 R6, c[0x0][0xb10] ;  /* 0x0002c400ff067b82 */ /* 0x000ee20000000a00 */
[----:B--2---:R-:W-:-:S07]  /*1180*/  ISETP.NE.AND P2, PT, R14, 0x1, PT ;  /* 0x000000010e00780c */ /* 0x004fce0003f45270 */
[----:B------:R-:W1:Y:S08]  /*1190*/  LDC R12, c[0x0][0xb20] ;  /* 0x0002c800ff0c7b82 */ /* 0x000e700000000800 */
[----:B------:R-:W2:Y:S01]  /*11a0*/  LDC.64 R2, c[0x0][0xb28] ;  /* 0x0002ca00ff027b82 */ /* 0x000ea20000000a00 */
[----:B----4-:R-:W-:-:S04]  /*11b0*/  IMAD.HI.U32 R15, R16, R5, RZ ;  /* 0x00000005100f7227 */ /* 0x010fc800078e00ff */
[----:B------:R-:W-:-:S04]  /*11c0*/  IMAD.HI.U32 R5, R20, R5, RZ ;  /* 0x0000000514057227 */ /* 0x000fc800078e00ff */
[----:B---3--:R-:W-:-:S04]  /*11d0*/  IMAD.HI.U32 R18, R13, R6, RZ ;  /* 0x000000060d127227 */ /* 0x008fc800078e00ff */
[C---:B------:R-:W-:Y:S01]  /*11e0*/  IMAD.HI.U32 R22, R11.reuse, R6, RZ ;  /* 0x000000060b167227 */ /* 0x040fe200078e00ff */
[-C--:B------:R-:W-:Y:S02]  /*11f0*/  @P2 SHF.R.U32.HI R13, RZ, R7.reuse, R18 ;  /* 0x00000007ff0d2219 */ /* 0x080fe40000011612 */
[-C--:B-1----:R-:W-:Y:S02]  /*1200*/  @P1 SHF.R.U32.HI R16, RZ, R12.reuse, R15 ;  /* 0x0000000cff101219 */ /* 0x082fe4000001160f */
[----:B------:R-:W-:Y:S02]  /*1210*/  SHF.R.U32.HI R5, RZ, R12, R5 ;  /* 0x0000000cff057219 */ /* 0x000fe40000011605 */
[----:B------:R-:W-:Y:S02]  /*1220*/  SHF.R.U32.HI R22, RZ, R7, R22 ;  /* 0x00000007ff167219 */ /* 0x000fe40000011616 */
[----:B------:R-:W-:Y:S01]  /*1230*/  SEL R5, R20, R5, !P1 ;  /* 0x0000000514057207 */ /* 0x000fe20004800000 */
[----:B--2---:R-:W-:Y:S01]  /*1240*/  IMAD.HI.U32 R18, R16, R2, RZ ;  /* 0x0000000210127227 */ /* 0x004fe200078e00ff */
[----:B------:R-:W-:-:S02]  /*1250*/  SEL R21, R11, R22, !P2 ;  /* 0x000000160b157207 */ /* 0x000fc40005000000 */
[----:B------:R-:W-:Y:S01]  /*1260*/  IADD3 R7, PT, PT, -R5, RZ, RZ ;  /* 0x000000ff05077210 */ /* 0x000fe20007ffe1ff */
[----:B------:R-:W-:Y:S01]  /*1270*/  IMAD.HI.U32 R6, R13, R2, RZ ;  /* 0x000000020d067227 */ /* 0x000fe200078e00ff */
[----:B------:R-:W-:-:S03]  /*1280*/  @P0 SHF.R.U32.HI R16, RZ, R3, R18 ;  /* 0x00000003ff100219 */ /* 0x000fc60000011612 */
[----:B------:R-:W-:Y:S01]  /*1290*/  IMAD R7, R4, R7, R20 ;  /* 0x0000000704077224 */ /* 0x000fe200078e0214 */
[----:B------:R-:W-:Y:S01]  /*12a0*/  @P0 SHF.R.U32.HI R13, RZ, R3, R6 ;  /* 0x00000003ff0d0219 */ /* 0x000fe20000011606 */
[----:B------:R-:W-:-:S04]  /*12b0*/  IMAD R16, R16, R9, RZ ;  /* 0x0000000910107224 */ /* 0x000fc800078e02ff */
[----:B------:R-:W-:Y:S01]  /*12c0*/  IMAD R6, R13, R9, RZ ;  /* 0x000000090d067224 */ /* 0x000fe200078e02ff */
[----:B------:R-:W-:-:S04]  /*12d0*/  ISETP.GE.AND P1, PT, R5, R16, PT ;  /* 0x000000100500720c */ /* 0x000fc80003f26270 */
[----:B------:R-:W-:Y:S01]  /*12e0*/  ISETP.GE.OR P1, PT, R21, R6, P1 ;  /* 0x000000061500720c */ /* 0x000fe20000f26670 */
[----:B------:R-:W-:-:S05]  /*12f0*/  IMAD.HI.U32 R6, R5, R2, RZ ;  /* 0x0000000205067227 */ /* 0x000fca00078e00ff */
[----:B------:R-:W-:-:S04]  /*1300*/  SHF.R.U32.HI R6, RZ, R3, R6 ;  /* 0x00000003ff067219 */ /* 0x000fc80000011606 */
[----:B------:R-:W-:-:S03]  /*1310*/  SEL R6, R5, R6, !P0 ;  /* 0x0000000605067207 */ /* 0x000fc60004000000 */
[----:B------:R-:W-:Y:S01]  /*1320*/  @!P1 IMAD.HI.U32 R12, R21, R2, RZ ;  /* 0x00000002150c9227 */ /* 0x000fe200078e00ff */
[----:B------:R-:W-:-:S04]  /*1330*/  IADD3 R2, PT, PT, -R6, RZ, RZ ;  /* 0x000000ff06027210 */ /* 0x000fc80007ffe1ff */
[----:B------:R-:W-:Y:S01]  /*1340*/  @!P1 SHF.R.U32.HI R12, RZ, R3, R12 ;  /* 0x00000003ff0c9219 */ /* 0x000fe2000001160c */
[----:B------:R-:W-:-:S03]  /*1350*/  IMAD R2, R9, R2, R5 ;  /* 0x0000000209027224 */ /* 0x000fc600078e0205 */
[----:B------:R-:W-:-:S05]  /*1360*/  @!P1 SEL R3, R21, R12, !P0 ;  /* 0x0000000c15039207 */ /* 0x000fca0004000000 */
[--C-:B------:R-:W-:Y:S02]  /*1370*/  @!P1 IMAD.IADD R6, R6, 0x1, -R3.reuse ;  /* 0x0000000106069824 */ /* 0x100fe400078e0a03 */
[----:B------:R-:W-:Y:S01]  /*1380*/  @!P1 IMAD R3, R2, R13, R3 ;  /* 0x0000000d02039224 */ /* 0x000fe200078e0203 */
[----:B------:R-:W-:Y:S01]  /*1390*/  IADD3 R2, PT, PT, -R21, RZ, RZ ;  /* 0x000000ff15027210 */ /* 0x000fe20007ffe1ff */
[----:B------:R-:W-:Y:S02]  /*13a0*/  @!P1 IMAD R5, R6, R9, R21 ;  /* 0x0000000906059224 */ /* 0x000fe400078e0215 */
[----:B------:R-:W-:Y:S02]  /*13b0*/  @!P1 IMAD.MOV.U32 R21, RZ, RZ, R3 ;  /* 0x000000ffff159224 */ /* 0x000fe400078e0003 */
[----:B------:R-:W-:Y:S02]  /*13c0*/  IMAD R2, R14, R2, R11 ;  /* 0x000000020e027224 */ /* 0x000fe400078e020b */
[----:B------:R-:W-:-:S02]  /*13d0*/  IMAD R20, R5, R4, R7 ;  /* 0x0000000405147224 */ /* 0x000fc400078e0207 */
[----:B------:R-:W-:Y:S02]  /*13e0*/  IMAD R21, R21, R14, R2 ;  /* 0x0000000e15157224 */ /* 0x000fe400078e0202 */
.L_x_18:
[----:B------:R-:W-:Y:S05]  /*13f0*/  BRA.U UP3, `(.L_x_19) ;  /* 0x0000000103407547 */ /* 0x000fea000b800000 */
[----:B------:R-:W1:Y:S08]  /*1400*/  LDC.64 R4, c[0x0][0xb10] ;  /* 0x0002c400ff047b82 */ /* 0x000e700000000a00 */
[----:B------:R-:W2:Y:S08]  /*1410*/  LDC.64 R2, c[0x0][0xb18] ;  /* 0x0002c600ff027b82 */ /* 0x000eb00000000a00 */
[----:B------:R-:W3:Y:S08]  /*1420*/  LDC R6, c[0x0][0xb20] ;  /* 0x0002c800ff067b82 */ /* 0x000ef00000000800 */
[----:B------:R-:W4:Y:S01]  /*1430*/  LDC R12, c[0x0][0xb0c] ;  /* 0x0002c300ff0c7b82 */ /* 0x000f220000000800 */
[----:B-1----:R-:W-:-:S05]  /*1440*/  IMAD.HI.U32 R4, R21, R4, RZ ;  /* 0x0000000415047227 */ /* 0x002fca00078e00ff */
[----:B------:R-:W-:Y:S01]  /*1450*/  SHF.R.U32.HI R4, RZ, R5, R4 ;  /* 0x00000005ff047219 */ /* 0x000fe20000011604 */
[----:B--2---:R-:W-:Y:S01]  /*1460*/  IMAD.HI.U32 R3, R20, R3, RZ ;  /* 0x0000000314037227 */ /* 0x004fe200078e00ff */
[----:B------:R-:W-:-:S04]  /*1470*/  ISETP.NE.AND P0, PT, R2, 0x1, PT ;  /* 0x000000010200780c */ /* 0x000fc80003f05270 */
[----:B---3--:R-:W-:-:S04]  /*1480*/  SHF.R.U32.HI R3, RZ, R6, R3 ;  /* 0x00000006ff037219 */ /* 0x008fc80000011603 */
[----:B------:R-:W-:Y:S02]  /*1490*/  SEL R3, R20, R3, !P0 ;  /* 0x0000000314037207 */ /* 0x000fe40004000000 */
[----:B----4-:R-:W-:-:S04]  /*14a0*/  ISETP.NE.AND P1, PT, R12, 0x1, PT ;  /* 0x000000010c00780c */ /* 0x010fc80003f25270 */
[----:B------:R-:W-:-:S05]  /*14b0*/  SEL R6, R21, R4, !P1 ;  /* 0x0000000415067207 */ /* 0x000fca0004800000 */
[----:B------:R-:W-:Y:S02]  /*14c0*/  IMAD.IADD R4, R3, 0x1, -R6 ;  /* 0x0000000103047824 */ /* 0x000fe400078e0a06 */
[----:B------:R-:W-:Y:S02]  /*14d0*/  IMAD.IADD R3, R6, 0x1, -R3 ;  /* 0x0000000106037824 */ /* 0x000fe400078e0a03 */
[----:B------:R-:W-:Y:S02]  /*14e0*/  IMAD R21, R4, R12, R21 ;  /* 0x0000000c04157224 */ /* 0x000fe400078e0215 */
[----:B------:R-:W-:Y:S02]  /*14f0*/  IMAD R20, R3, R2, R20 ;  /* 0x0000000203147224 */ /* 0x000fe400078e0214 */
.L_x_19:
[----:B------:R-:W-:Y:S05]  /*1500*/  BRA.U !UP1, `(.L_x_20) ;  /* 0x00000001090c7547 */ /* 0x000fea000b800000 */
[----:B------:R-:W-:Y:S01]  /*1510*/  UCGABAR_WAIT ;  /* 0x0000000000007dc7 */ /* 0x000fe20008000000 */
[----:B------:R-:W-:Y:S01]  /*1520*/  CCTL.IVALL ;  /* 0x00000000ff00798f */ /* 0x000fe20002000000 */
[----:B------:R-:W-:Y:S05]  /*1530*/  BRA `(.L_x_21) ;  /* 0x0000000000047947 */ /* 0x000fea0003800000 */
.L_x_20:
[----:B------:R-:W-:Y:S06]  /*1540*/  BAR.SYNC.DEFER_BLOCKING 0x0 ;  /* 0x0000000000007b1d */ /* 0x000fec0000010000 */
.L_x_21:
[----:B------:R-:W-:Y:S05]  /*1550*/  BRA.U UP2, `(.L_x_22) ;  /* 0x0000001102c87547 */ /* 0x000fea000b800000 */
[----:B------:R-:W1:Y:S01]  /*1560*/  LDCU UR4, c[0x0][0x38c] ;  /* 0x00007180ff0477ac */ /* 0x000e620008000800 */
[----:B------:R-:W2:Y:S01]  /*1570*/  LDC R9, c[0x0][0x370] ;  /* 0x0000dc00ff097b82 */ /* 0x000ea20000000800 */
[----:B------:R-:W-:Y:S01]  /*1580*/  IMAD.SHL.U32 R16, R11, 0x40, RZ ;  /* 0x000000400b107824 */ /* 0x000fe200078e00ff */
[----:B------:R-:W-:Y:S01]  /*1590*/  PLOP3.LUT P1, PT, PT, PT, UP5, 0x80, 0x8 ;  /* 0x000000000008781c */ /* 0x000fe20003f2f058 */
[----:B------:R-:W-:Y:S01]  /*15a0*/  UISETP.NE.AND UP1, UPT, UR10, URZ, UPT ;  /* 0x000000ff0a00728c */ /* 0x000fe2000bf25270 */
[----:B------:R-:W-:Y:S01]  /*15b0*/  ISETP.NE.AND P4, PT, R10, RZ, P5 ;  /* 0x000000ff0a00720c */ /* 0x000fe20002f85270 */
[----:B------:R-:W-:Y:S01]  /*15c0*/  IMAD.MOV.U32 R15, RZ, RZ, 0x1 ;  /* 0x00000001ff0f7424 */ /* 0x000fe200078e00ff */
[----:B------:R-:W-:Y:S01]  /*15d0*/  PLOP3.LUT P1, PT, P1, PT, PT, 0x8, 0x80 ;  /* 0x000000000080781c */ /* 0x000fe20000f2e170 */
[----:B------:R-:W-:Y:S01]  /*15e0*/  IMAD.MOV.U32 R14, RZ, RZ, RZ ;  /* 0x000000ffff0e7224 */ /* 0x000fe200078e00ff */
[----:B------:R-:W3:Y:S01]  /*15f0*/  LDC R0, c[0x0][0x374] ;  /* 0x0000dd00ff007b82 */ /* 0x000ee20000000800 */
[----:B------:R-:W-:Y:S01]  /*1600*/  CS2R R12, SRZ ;  /* 0x00000000000c7805 */ /* 0x000fe2000001ff00 */
[----:B------:R-:W-:Y:S01]  /*1610*/  IMAD.MOV.U32 R10, RZ, RZ, 0x1 ;  /* 0x00000001ff0a7424 */ /* 0x000fe200078e00ff */
[----:B------:R-:W-:Y:S01]  /*1620*/  LOP3.LUT R16, R16, 0x40, RZ, 0xc0, !PT ;  /* 0x0000004010107812 */ /* 0x000fe200078ec0ff */
[----:B------:R-:W4:Y:S01]  /*1630*/  LDCU.64 UR14, c[0x0][0x348] ;  /* 0x00006900ff0e77ac */ /* 0x000f220008000a00 */
[----:B------:R-:W-:-:S02]  /*1640*/  USEL UR22, UR6, 0x2, UP1 ;  /* 0x0000000206167887 */ /* 0x000fc40008800000 */
[----:B-1----:R-:W-:Y:S01]  /*1650*/  UIADD3 UR5, UPT, UPT, UR4, 0x3f, URZ ;  /* 0x0000003f04057890 */ /* 0x002fe2000fffe0ff */
[----:B------:R-:W-:-:S03]  /*1660*/  UMOV UR23, URZ ;  /* 0x000000ff00177c82 */ /* 0x000fc60008000000 */
[----:B------:R-:W-:-:S04]  /*1670*/  USHF.R.S32.HI UR7, URZ, 0x1f, UR5 ;  /* 0x0000001fff077899 */ /* 0x000fc80008011405 */
[----:B------:R-:W-:Y:S02]  /*1680*/  ULEA.HI UR7, UR7, UR5, URZ, 0x6 ;  /* 0x0000000507077291 */ /* 0x000fe4000f8f30ff */
[----:B------:R-:W-:Y:S02]  /*1690*/  UIADD3 UR5, UPT, UPT, UR4, -0x1, URZ ;  /* 0xffffffff04057890 */ /* 0x000fe4000fffe0ff */
[----:B------:R-:W-:Y:S02]  /*16a0*/  USHF.R.S32.HI UR7, URZ, 0x6, UR7 ;  /* 0x00000006ff077899 */ /* 0x000fe40008011407 */
[----:B------:R-:W-:Y:S02]  /*16b0*/  UISETP.GE.U32.AND UP2, UPT, UR5, -0x7f, UPT ;  /* 0xffffff810500788c */ /* 0x000fe4000bf46070 */
[----:B------:R-:W-:Y:S02]  /*16c0*/  UISETP.LT.U32.AND UP0, UPT, UR7, 0x5, UPT ;  /* 0x000000050700788c */ /* 0x000fe4000bf01070 */
[----:B------:R-:W-:-:S02]  /*16d0*/  UIADD3 UR4, UPT, UPT, UR4, 0x7e, URZ ;  /* 0x0000007e04047890 */ /* 0x000fc4000fffe0ff */
[----:B------:R-:W-:-:S04]  /*16e0*/  USEL UR5, UR7, 0x5, UP0 ;  /* 0x0000000507057887 */ /* 0x000fc80008000000 */
[----:B------:R-:W-:Y:S02]  /*16f0*/  UIADD3 UR21, UPT, UPT, UR5, -0x1, URZ ;  /* 0xffffffff05157890 */ /* 0x000fe4000fffe0ff */
[----:B------:R-:W-:Y:S02]  /*1700*/  @UP2 UIADD3 UR21, UPT, UPT, UR5, URZ, URZ ;  /* 0x000000ff05152290 */ /* 0x000fe4000fffe0ff */
[----:B------:R-:W-:Y:S02]  /*1710*/  UIADD3 UR24, UPT, UPT, UR7, -UR5, URZ ;  /* 0x8000000507187290 */ /* 0x000fe4000fffe0ff */
[----:B------:R-:W-:Y:S02]  /*1720*/  UIADD3 UR13, UPT, UPT, UR21, 0x1, URZ ;  /* 0x00000001150d7890 */ /* 0x000fe4000fffe0ff */
[----:B--2-4-:R-:W-:-:S12]  /*1730*/  UIADD3 UR21, UPT, UPT, -UR21, URZ, URZ ;  /* 0x000000ff15157290 */ /* 0x014fd8000fffe1ff */
.L_x_42:
[----:B------:R-:W-:Y:S01]  /*1740*/  UISETP.NE.AND UP0, UPT, UR37, URZ, UPT ;  /* 0x000000ff2500728c */ /* 0x000fe2000bf05270 */
[----:B------:R-:W1:Y:S08]  /*1750*/  S2UR UR37, SR_CgaCtaId ;  /* 0x00000000002579c3 */ /* 0x000e700000008800 */
[----:B------:R-:W-:Y:S05]  /*1760*/  BRA.U UP0, `(.L_x_23) ;  /* 0x0000000100347547 */ /* 0x000fea000b800000 */
[----:B------:R-:W2:Y:S01]  /*1770*/  S2R R2, SR_CgaCtaId ;  /* 0x0000000000027919 */ /* 0x000ea20000008800 */
[----:B------:R-:W-:-:S04]  /*1780*/  MOV R3, 0x400 ;  /* 0x0000040000037802 */ /* 0x000fc80000000f00 */
[----:B--2---:R-:W-:Y:S02]  /*1790*/  LEA R3, R2, R3, 0x18 ;  /* 0x0000000302037211 */ /* 0x004fe400078ec0ff */
[----:B------:R-:W-:-:S03]  /*17a0*/  SHF.L.U32 R2, R10, 0x1f, RZ ;  /* 0x0000001f0a027819 */ /* 0x000fc600000006ff */
[----:B------:R-:W-:-:S04]  /*17b0*/  IMAD R3, R12, 0x8, R3 ;  /* 0x000000080c037824 */ /* 0x000fc800078e0203 */
[----:B------:R-:W2:Y:S02]  /*17c0*/  SYNCS.PHASECHK.TRANS64.TRYWAIT P0, [R3+URZ+0xf0], R2 ;  /* 0x0000f002030075a7 */ /* 0x000ea400080011ff */
[----:B--2---:R-:W-:Y:S05]  /*17d0*/  @!P0 BRA `(.L_x_24) ;  /* 0x0000006000948947 */ /* 0x004fea0003800000 */
.L_x_124:
[----:B------:R-:W-:Y:S01]  /*17e0*/  VIADD R12, R12, 0x1 ;  /* 0x000000010c0c7836 */ /* 0x000fe20000000000 */
[----:B------:R2:W-:Y:S04]  /*17f0*/  SYNCS.ARRIVE.TRANS64.A1T0 RZ, [R3+URZ+0xe0], RZ ;  /* 0x0000e0ff03ff79a7 */ /* 0x0005e800081000ff */
[----:B------:R-:W-:-:S04]  /*1800*/  ISETP.NE.AND P0, PT, R12, 0x2, PT ;  /* 0x000000020c00780c */ /* 0x000fc80003f05270 */
[----:B------:R-:W-:Y:S02]  /*1810*/  SEL R12, R12, RZ, P0 ;  /* 0x000000ff0c0c7207 */ /* 0x000fe40000000000 */
[----:B--2---:R-:W-:-:S04]  /*1820*/  SEL R3, RZ, 0x1, P0 ;  /* 0x00000001ff037807 */ /* 0x004fc80000000000 */
[----:B------:R-:W-:-:S07]  /*1830*/  LOP3.LUT R10, R10, R3, RZ, 0x3c, !PT ;  /* 0x000000030a0a7212 */ /* 0x000fce00078e3cff */
.L_x_23:
[----:B------:R-:W-:Y:S01]  /*1840*/  UMOV UR6, 0x400 ;  /* 0x0000040000067882 */ /* 0x000fe20000000000 */
[----:B------:R-:W-:Y:S01]  /*1850*/  LEA.HI R3, R21, R21, RZ, 0x1 ;  /* 0x0000001515037211 */ /* 0x000fe200078f08ff */
[----:B-1----:R-:W-:Y:S01]  /*1860*/  ULEA UR6, UR37, UR6, 0x18 ;  /* 0x0000000625067291 */ /* 0x002fe2000f8ec0ff */
[----:B------:R-:W-:Y:S01]  /*1870*/  SHF.L.U32 R2, R15, 0x1f, RZ ;  /* 0x0000001f0f027819 */ /* 0x000fe200000006ff */
[----:B------:R-:W-:Y:S01]  /*1880*/  UISETP.GE.U32.AND UP0, UPT, UR4, 0x7f, UPT ;  /* 0x0000007f0400788c */ /* 0x000fe2000bf06070 */
[C---:B------:R-:W-:Y:S01]  /*1890*/  R2UR UR9, R16.reuse ;  /* 0x00000000100972ca */ /* 0x040fe200000e0000 */
[----:B------:R-:W-:Y:S01]  /*18a0*/  ULEA UR8, UR23, UR6, 0x3 ;  /* 0x0000000617087291 */ /* 0x000fe2000f8e18ff */
[----:B------:R-:W-:Y:S01]  /*18b0*/  IMAD.SHL.U32 R3, R3, 0x40, RZ ;  /* 0x0000004003037824 */ /* 0x000fe200078e00ff */
[----:B------:R-:W-:Y:S01]  /*18c0*/  R2UR UR11, R16 ;  /* 0x00000000100b72ca */ /* 0x000fe200000e0000 */
[----:B------:R-:W-:-:S03]  /*18d0*/  UMOV UR25, URZ ;  /* 0x000000ff00197c82 */ /* 0x000fc60008000000 */
[----:B------:R-:W-:-:S03]  /*18e0*/  R2UR UR35, R3 ;  /* 0x00000000032372ca */ /* 0x000fc600000e0000 */
[----:B------:R1:W2:Y:S01]  /*18f0*/  SYNCS.PHASECHK.TRANS64.TRYWAIT P0, [UR8+0x28], R2 ;  /* 0x00002802ff0075a7 */ /* 0x0002a20008001108 */
[----:B------:R-:W-:-:S09]  /*1900*/  R2UR UR8, R20 ;  /* 0x00000000140872ca */ /* 0x000fd200000e0000 */
[----:B------:R-:W-:-:S04]  /*1910*/  ULOP3.LUT UR35, UR9, 0xffffff80, UR35, 0xf8, !UPT ;  /* 0xffffff8009237892 */ /* 0x000fc8000f8ef823 */
[----:B------:R-:W-:Y:S01]  /*1920*/  ULEA UR11, UR8, UR11, 0x7 ;  /* 0x0000000b080b7291 */ /* 0x000fe2000f8e38ff */
[----:B------:R-:W-:Y:S11]  /*1930*/  BRA.U !UP0, `(.L_x_25) ;  /* 0x0000000108bc7547 */ /* 0x000ff6000b800000 */
[----:B------:R-:W-:Y:S01]  /*1940*/  UMOV UR16, UR21 ;  /* 0x0000001500107c82 */ /* 0x000fe20008000000 */
[----:B------:R-:W-:Y:S01]  /*1950*/  UMOV UR17, UR23 ;  /* 0x0000001700117c82 */ /* 0x000fe20008000000 */
[----:B------:R-:W-:-:S05]  /*1960*/  UMOV UR34, URZ ;  /* 0x000000ff00227c82 */ /* 0x000fca0008000000 */
.L_x_31:
[----:B------:R-:W-:Y:S01]  /*1970*/  ULEA UR33, UR17, UR6, 0x3 ;  /* 0x0000000611217291 */ /* 0x000fe2000f8e18ff */
[----:B------:R-:W-:Y:S01]  /*1980*/  @P5 MOV R3, 0x4000 ;  /* 0x0000400000035802 */ /* 0x000fe20000000f00 */
[----:B-12-4-:R-:W-:Y:S10]  /*1990*/  @P0 BRA `(.L_x_26) ;  /* 0x00000000000c0947 */ /* 0x016ff40003800000 */
[----:B------:R-:W-:-:S04]  /*19a0*/  SHF.L.U32 R5, R15, 0x1f, RZ ;  /* 0x0000001f0f057819 */ /* 0x000fc800000006ff */
[----:B------:R-:W2:Y:S02]  /*19b0*/  SYNCS.PHASECHK.TRANS64.TRYWAIT P0, [UR33+0x28], R5 ;  /* 0x00002805ff0075a7 */ /* 0x000ea40008001121 */
[----:B--2---:R-:W-:Y:S05]  /*19c0*/  @!P0 BRA `(.L_x_27) ;  /* 0x00000060002c8947 */ /* 0x004fea0003800000 */
.L_x_26:
[----:B------:R2:W-:Y:S01]  /*19d0*/  @P5 SYNCS.ARRIVE.TRANS64 RZ, [UR33], R3 ;  /* 0x00000003ffff59a7 */ /* 0x0005e20008000021 */
[----:B------:R-:W-:Y:S02]  /*19e0*/  ULOP3.LUT UR8, UR22, 0x2, URZ, 0xfc, !UPT ;  /* 0x0000000216087892 */ /* 0x000fe4000f8efcff */
[----:B------:R-:W-:Y:S02]  /*19f0*/  UIADD3 UR16, UPT, UPT, UR16, 0x1, URZ ;  /* 0x0000000110107890 */ /* 0x000fe4000fffe0ff */
[----:B------:R-:W-:Y:S02]  /*1a00*/  UISETP.NE.AND UP0, UPT, UR8, 0x2, UPT ;  /* 0x000000020800788c */ /* 0x000fe4000bf05270 */
[----:B------:R-:W-:-:S07]  /*1a10*/  UISETP.NE.AND UP2, UPT, UR16, 0x1, UPT ;  /* 0x000000011000788c */ /* 0x000fce000bf45270 */
[----:B------:R-:W-:Y:S05]  /*1a20*/  BRA.U UP0, `(.L_x_28) ;  /* 0x0000000100047547 */ /* 0x000fea000b800000 */
[----:B------:R-:W-:Y:S05]  /*1a30*/  BPT.TRAP 0x1 ;  /* 0x000000040000795c */ /* 0x000fea0000300000 */
.L_x_28:
[----:B------:R-:W-:Y:S04]  /*1a40*/  BSSY.RECONVERGENT B0, `(.L_x_29) ;  /* 0x0000003000007945 */ /* 0x000fe80003800200 */
[----:B------:R-:W-:Y:S05]  /*1a50*/  @!P4 BRA `(.L_x_30) ;  /* 0x000000000004c947 */ /* 0x000fea0003800000 */
[----:B------:R-:W-:Y:S05]  /*1a60*/  BPT.TRAP 0x1 ;  /* 0x000000040000795c */ /* 0x000fea0000300000 */
.L_x_30:
[----:B------:R-:W-:Y:S05]  /*1a70*/  BSYNC.RECONVERGENT B0 ;  /* 0x0000000000007941 */ /* 0x000fea0003800200 */
.L_x_29:
[----:B------:R-:W-:Y:S02]  /*1a80*/  UIADD3 UR23, UPT, UPT, UR17, 0x1, URZ ;  /* 0x0000000111177890 */ /* 0x000fe4000fffe0ff */
[----:B------:R-:W-:Y:S02]  /*1a90*/  UIADD3 UR28, UP1, UPT, UR14, 0x80, URZ ;  /* 0x000000800e1c7890 */ /* 0x000fe4000ff3e0ff */
[----:B------:R-:W-:Y:S02]  /*1aa0*/  UISETP.NE.AND UP0, UPT, UR23, 0x5, UPT ;  /* 0x000000051700788c */ /* 0x000fe4000bf05270 */
[----:B------:R-:W-:Y:S02]  /*1ab0*/  ULOP3.LUT UR33, UR33, 0xfefffff8, URZ, 0xc0, !UPT ;  /* 0xfefffff821217892 */ /* 0x000fe4000f8ec0ff */
[----:B------:R-:W-:Y:S02]  /*1ac0*/  USEL UR9, URZ, 0x1, UP0 ;  /* 0x00000001ff097887 */ /* 0x000fe40008000000 */
[----:B------:R-:W-:-:S02]  /*1ad0*/  USEL UR23, UR23, URZ, UP0 ;  /* 0x000000ff17177287 */ /* 0x000fc40008000000 */
[----:B------:R-:W-:Y:S02]  /*1ae0*/  UIADD3 UR26, UP0, UPT, UR14, 0x180, URZ ;  /* 0x000001800e1a7890 */ /* 0x000fe4000ff1e0ff */
[----:B------:R-:W-:Y:S01]  /*1af0*/  ULEA UR8, UR23, UR6, 0x3 ;  /* 0x0000000617087291 */ /* 0x000fe2000f8e18ff */
[----:B------:R-:W-:Y:S01]  /*1b00*/  LOP3.LUT R15, R15, UR9, RZ, 0x3c, !PT ;  /* 0x000000090f0f7c12 */ /* 0x000fe2000f8e3cff */
[----:B------:R-:W-:Y:S02]  /*1b10*/  UIADD3.X UR29, UPT, UPT, URZ, UR15, URZ, UP1, !UPT ;  /* 0x0000000fff1d7290 */ /* 0x000fe40008ffe4ff */
[----:B------:R-:W-:Y:S01]  /*1b20*/  UIADD3.X UR27, UPT, UPT, URZ, UR15, URZ, UP0, !UPT ;  /* 0x0000000fff1b7290 */ /* 0x000fe200087fe4ff */
[----:B-1----:R-:W-:Y:S01]  /*1b30*/  SHF.L.U32 R2, R15, 0x1f, RZ ;  /* 0x0000001f0f027819 */ /* 0x002fe200000006ff */
[----:B------:R-:W-:Y:S01]  /*1b40*/  UMOV UR18, 0x0 ;  /* 0x0000000000127882 */ /* 0x000fe20000000000 */
[----:B------:R-:W-:Y:S01]  /*1b50*/  UMOV UR19, 0x10000000 ;  /* 0x1000000000137882 */ /* 0x000fe20000000000 */
[----:B------:R-:W-:Y:S01]  /*1b60*/  UMOV UR10, UR34 ;  /* 0x00000022000a7c82 */ /* 0x000fe20008000000 */
[----:B------:R4:W1:Y:S01]  /*1b70*/  SYNCS.PHASECHK.TRANS64.TRYWAIT P0, [UR8+0x28], R2 ;  /* 0x00002802ff0075a7 */ /* 0x0008620008001108 */
[----:B------:R-:W-:Y:S01]  /*1b80*/  ULEA UR8, UR17, UR6, 0xc ;  /* 0x0000000611087291 */ /* 0x000fe2000f8e60ff */
[----:B------:R-:W-:Y:S01]  /*1b90*/  UMOV UR12, UR36 ;  /* 0x00000024000c7c82 */ /* 0x000fe20008000000 */
[----:B------:R-:W-:-:S02]  /*1ba0*/  UMOV UR9, UR33 ;  /* 0x0000002100097c82 */ /* 0x000fc40008000000 */
[----:B------:R-:W-:Y:S02]  /*1bb0*/  UIADD3 UR32, UPT, UPT, UR8, 0x4300, URZ ;  /* 0x0000430008207890 */ /* 0x000fe4000fffe0ff */
[----:B------:R-:W-:Y:S01]  /*1bc0*/  UIADD3 UR8, UPT, UPT, UR8, 0x9300, URZ ;  /* 0x0000930008087890 */ /* 0x000fe2000fffe0ff */
[----:B------:R-:W-:Y:S01]  /*1bd0*/  UMOV UR25, UR13 ;  /* 0x0000000d00197c82 */ /* 0x000fe20008000000 */
[----:B------:R-:W-:-:S05]  /*1be0*/  UMOV UR17, UR23 ;  /* 0x0000001700117c82 */ /* 0x000fca0008000000 */
[----:B------:R2:W-:Y:S02]  /*1bf0*/  UTMALDG.3D.2CTA [UR32], [UR28], desc[UR18] ;  /* 0x000012201c0075b4 */ /* 0x0005e40008211000 */
[----:B------:R4:W-:Y:S01]  /*1c00*/  UTMALDG.3D.2CTA [UR8], [UR26], desc[UR18] ;  /* 0x000012081a0075b4 */ /* 0x0009e20008211000 */
[----:B--2---:R-:W-:Y:S01]  /*1c10*/  UIADD3 UR34, UPT, UPT, UR34, 0x40, URZ ;  /* 0x0000004022227890 */ /* 0x004fe2000fffe0ff */
[----:B------:R-:W-:Y:S11]  /*1c20*/  BRA.U UP2, `(.L_x_31) ;  /* 0xfffffffd02507547 */ /* 0x000ff6000b83ffff */
.L_x_25:
[----:B----4-:R-:W-:Y:S01]  /*1c30*/  ULEA UR8, UR23, UR6, 0x3 ;  /* 0x0000000617087291 */ /* 0x010fe2000f8e18ff */
[----:B-1----:R-:W-:Y:S01]  /*1c40*/  SHF.L.U32 R2, R15, 0x1f, RZ ;  /* 0x0000001f0f027819 */ /* 0x002fe200000006ff */
[----:B------:R-:W-:Y:S01]  /*1c50*/  @!P1 SYNCS.ARRIVE.TRANS64.A1T0 RZ, [UR6+0x78], RZ ;  /* 0x000078ffffff99a7 */ /* 0x000fe20008100006 */
[----:B------:R-:W-:-:S06]  /*1c60*/  UISETP.GT.AND UP0, UPT, UR7, UR5, UPT ;  /* 0x000000050700728c */ /* 0x000fcc000bf04270 */
[----:B--2---:R1:W2:Y:S03]  /*1c70*/  SYNCS.PHASECHK.TRANS64.TRYWAIT P0, [UR8+0x28], R2 ;  /* 0x00002802ff0075a7 */ /* 0x0042a60008001108 */
[----:B------:R-:W-:Y:S05]  /*1c80*/  BRA.U !UP0, `(.L_x_32) ;  /* 0x0000000108bc7547 */ /* 0x000fea000b800000 */
[----:B------:R-:W-:Y:S01]  /*1c90*/  UIADD3 UR26, UPT, UPT, UR24, UR25, URZ ;  /* 0x00000019181a7290 */ /* 0x000fe2000fffe0ff */
[----:B------:R-:W-:-:S11]  /*1ca0*/  UMOV UR27, UR23 ;  /* 0x00000017001b7c82 */ /* 0x000fd60008000000 */
.L_x_38:
[----:B------:R-:W-:Y:S01]  /*1cb0*/  ULEA UR17, UR27, UR6, 0x3 ;  /* 0x000000061b117291 */ /* 0x000fe2000f8e18ff */
[----:B--2---:R-:W-:Y:S01]  /*1cc0*/  @P5 MOV R3, 0x4000 ;  /* 0x0000400000035802 */ /* 0x004fe20000000f00 */
[----:B-12---:R-:W-:Y:S10]  /*1cd0*/  @P0 BRA `(.L_x_33) ;  /* 0x00000000000c0947 */ /* 0x006ff40003800000 */
[----:B------:R-:W-:-:S04]  /*1ce0*/  SHF.L.U32 R5, R15, 0x1f, RZ ;  /* 0x0000001f0f057819 */ /* 0x000fc800000006ff */
[----:B------:R-:W2:Y:S02]  /*1cf0*/  SYNCS.PHASECHK.TRANS64.TRYWAIT P0, [UR17+0x28], R5 ;  /* 0x00002805ff0075a7 */ /* 0x000ea40008001111 */
[----:B--2---:R-:W-:Y:S05]  /*1d00*/  @!P0 BRA `(.L_x_34) ;  /* 0x0000005c00748947 */ /* 0x004fea0003800000 */
.L_x_33:
[----:B------:R2:W-:Y:S01]  /*1d10*/  @P5 SYNCS.ARRIVE.TRANS64 RZ, [UR17], R3 ;  /* 0x00000003ffff59a7 */ /* 0x0005e20008000011 */
[----:B------:R-:W-:-:S04]  /*1d20*/  ULOP3.LUT UR8, UR22, 0x2, URZ, 0xfc, !UPT ;  /* 0x0000000216087892 */ /* 0x000fc8000f8efcff */
[----:B------:R-:W-:-:S09]  /*1d30*/  UISETP.NE.AND UP0, UPT, UR8, 0x2, UPT ;  /* 0x000000020800788c */ /* 0x000fd2000bf05270 */
[----:B------:R-:W-:Y:S05]  /*1d40*/  BRA.U UP0, `(.L_x_35) ;  /* 0x0000000100047547 */ /* 0x000fea000b800000 */
[----:B------:R-:W-:Y:S05]  /*1d50*/  BPT.TRAP 0x1 ;  /* 0x000000040000795c */ /* 0x000fea0000300000 */
.L_x_35:
[----:B------:R-:W-:Y:S04]  /*1d60*/  BSSY.RECONVERGENT B0, `(.L_x_36) ;  /* 0x0000003000007945 */ /* 0x000fe80003800200 */
[----:B------:R-:W-:Y:S05]  /*1d70*/  @!P4 BRA `(.L_x_37) ;  /* 0x000000000004c947 */ /* 0x000fea0003800000 */
[----:B------:R-:W-:Y:S05]  /*1d80*/  BPT.TRAP 0x1 ;  /* 0x000000040000795c */ /* 0x000fea0000300000 */
.L_x_37:
[----:B------:R-:W-:Y:S05]  /*1d90*/  BSYNC.RECONVERGENT B0 ;  /* 0x0000000000007941 */ /* 0x000fea0003800200 */
.L_x_36:
[----:B------:R-:W-:Y:S02]  /*1da0*/  UIADD3 UR23, UPT, UPT, UR27, 0x1, URZ ;  /* 0x000000011b177890 */ /* 0x000fe4000fffe0ff */
[----:B------:R-:W-:Y:S02]  /*1db0*/  UIADD3 UR32, UP1, UPT, UR14, 0x80, URZ ;  /* 0x000000800e207890 */ /* 0x000fe4000ff3e0ff */
[----:B------:R-:W-:Y:S02]  /*1dc0*/  UISETP.NE.AND UP0, UPT, UR23, 0x5, UPT ;  /* 0x000000051700788c */ /* 0x000fe4000bf05270 */
[----:B------:R-:W-:Y:S02]  /*1dd0*/  USHF.L.U32 UR18, UR25, 0x6, URZ ;  /* 0x0000000619127899 */ /* 0x000fe400080006ff */
[----:B------:R-:W-:Y:S02]  /*1de0*/  USEL UR9, URZ, 0x1, UP0 ;  /* 0x00000001ff097887 */ /* 0x000fe40008000000 */
[----:B------:R-:W-:-:S02]  /*1df0*/  USEL UR23, UR23, URZ, UP0 ;  /* 0x000000ff17177287 */ /* 0x000fc40008000000 */
[----:B------:R-:W-:Y:S02]  /*1e00*/  UIADD3 UR30, UP0, UPT, UR14, 0x180, URZ ;  /* 0x000001800e1e7890 */ /* 0x000fe4000ff1e0ff */
[----:B------:R-:W-:Y:S01]  /*1e10*/  ULEA UR8, UR23, UR6, 0x3 ;  /* 0x0000000617087291 */ /* 0x000fe2000f8e18ff */
[----:B------:R-:W-:Y:S01]  /*1e20*/  LOP3.LUT R15, R15, UR9, RZ, 0x3c, !PT ;  /* 0x000000090f0f7c12 */ /* 0x000fe2000f8e3cff */
[----:B------:R-:W-:Y:S02]  /*1e30*/  ULOP3.LUT UR17, UR17, 0xfefffff8, URZ, 0xc0, !UPT ;  /* 0xfefffff811117892 */ /* 0x000fe4000f8ec0ff */
[----:B------:R-:W-:Y:S01]  /*1e40*/  UIADD3.X UR33, UPT, UPT, URZ, UR15, URZ, UP1, !UPT ;  /* 0x0000000fff217290 */ /* 0x000fe20008ffe4ff */
[----:B-1----:R-:W-:Y:S01]  /*1e50*/  SHF.L.U32 R2, R15, 0x1f, RZ ;  /* 0x0000001f0f027819 */ /* 0x002fe200000006ff */
[----:B------:R-:W-:Y:S01]  /*1e60*/  UIADD3.X UR31, UPT, UPT, URZ, UR15, URZ, UP0, !UPT ;  /* 0x0000000fff1f7290 */ /* 0x000fe200087fe4ff */
[----:B------:R-:W-:Y:S02]  /*1e70*/  UMOV UR28, 0x0 ;  /* 0x00000000001c7882 */ /* 0x000fe40000000000 */
[----:B------:R4:W1:Y:S01]  /*1e80*/  SYNCS.PHASECHK.TRANS64.TRYWAIT P0, [UR8+0x28], R2 ;  /* 0x00002802ff0075a7 */ /* 0x0008620008001108 */
[----:B------:R-:W-:Y:S01]  /*1e90*/  ULEA UR8, UR27, UR6, 0xc ;  /* 0x000000061b087291 */ /* 0x000fe2000f8e60ff */
[----:B------:R-:W-:Y:S01]  /*1ea0*/  UMOV UR29, 0x10000000 ;  /* 0x10000000001d7882 */ /* 0x000fe20000000000 */
[----:B------:R-:W-:-:S02]  /*1eb0*/  UMOV UR19, UR35 ;  /* 0x0000002300137c82 */ /* 0x000fc40008000000 */
[----:B------:R-:W-:Y:S02]  /*1ec0*/  UIADD3 UR16, UPT, UPT, UR8, 0x4300, URZ ;  /* 0x0000430008107890 */ /* 0x000fe4000fffe0ff */
[----:B------:R-:W-:Y:S01]  /*1ed0*/  UIADD3 UR8, UPT, UPT, UR8, 0x9300, URZ ;  /* 0x0000930008087890 */ /* 0x000fe2000fffe0ff */
[----:B------:R-:W-:Y:S01]  /*1ee0*/  UMOV UR20, UR36 ;  /* 0x0000002400147c82 */ /* 0x000fe20008000000 */
[----:B------:R-:W-:Y:S01]  /*1ef0*/  UMOV UR12, UR36 ;  /* 0x00000024000c7c82 */ /* 0x000fe20008000000 */
[----:B------:R-:W-:Y:S01]  /*1f00*/  UMOV UR9, UR17 ;  /* 0x0000001100097c82 */ /* 0x000fe20008000000 */
[----:B------:R-:W-:Y:S01]  /*1f10*/  UMOV UR10, UR18 ;  /* 0x00000012000a7c82 */ /* 0x000fe20008000000 */
[----:B------:R-:W-:Y:S02]  /*1f20*/  UIADD3 UR25, UPT, UPT, UR25, 0x1, URZ ;  /* 0x0000000119197890 */ /* 0x000fe4000fffe0ff */
[----:B------:R4:W-:Y:S01]  /*1f30*/  UTMALDG.3D.2CTA [UR16], [UR32], desc[UR28] ;  /* 0x00001c10200075b4 */ /* 0x0009e20008211000 */
[----:B------:R-:W-:Y:S01]  /*1f40*/  UMOV UR27, UR23 ;  /* 0x00000017001b7c82 */ /* 0x000fe20008000000 */
[----:B------:R-:W-:Y:S01]  /*1f50*/  UISETP.NE.AND UP0, UPT, UR25, UR26, UPT ;  /* 0x0000001a1900728c */ /* 0x000fe2000bf05270 */
[----:B------:R4:W-:Y:S08]  /*1f60*/  UTMALDG.3D.2CTA [UR8], [UR30], desc[UR28] ;  /* 0x00001c081e0075b4 */ /* 0x0009f00008211000 */
[----:B----4-:R-:W-:Y:S05]  /*1f70*/  BRA.U UP0, `(.L_x_38) ;  /* 0xfffffffd004c7547 */ /* 0x010fea000b83ffff */
.L_x_32:
[C---:B-1----:R-:W-:Y:S01]  /*1f80*/  LEA R2, R14.reuse, UR6, 0x3 ;  /* 0x000000060e027c11 */ /* 0x042fe2000f8e18ff */
[----:B------:R-:W-:Y:S01]  /*1f90*/  NOP ;  /* 0x0000000000007918 */ /* 0x000fe20000000000 */
[----:B--2---:R-:W-:Y:S02]  /*1fa0*/  SHF.L.U32 R3, R13, 0x1f, RZ ;  /* 0x0000001f0d037819 */ /* 0x004fe400000006ff */
[----:B------:R-:W-:Y:S02]  /*1fb0*/  LEA R4, R14, UR6, 0x4 ;  /* 0x000000060e047c11 */ /* 0x000fe4000f8e20ff */
[----:B------:R-:W1:Y:S02]  /*1fc0*/  SYNCS.PHASECHK.TRANS64.TRYWAIT P0, [R2+URZ+0x80], R3 ;  /* 0x00008003020075a7 */ /* 0x000e6400080011ff */
[----:B-1----:R-:W-:Y:S05]  /*1fd0*/  @!P0 BRA `(.L_x_39) ;  /* 0x0000005800d88947 */ /* 0x002fea0003800000 */
.L_x_127:
[----:B------:R-:W2:Y:S01]  /*1fe0*/  LDS.128 R4, [R4+0x110] ;  /* 0x0001100004047984 */ /* 0x000ea20000000c00 */
[----:B------:R-:W-:Y:S01]  /*1ff0*/  ISETP.GE.AND P0, PT, R40, 0x1, PT ;  /* 0x000000012800780c */ /* 0x000fe20003f06270 */
[----:B-1----:R-:W-:Y:S01]  /*2000*/  VIADD R2, R2, 0x90 ;  /* 0x0000009002027836 */ /* 0x002fe20000000000 */
[----:B------:R-:W-:Y:S01]  /*2010*/  @!PT LDS RZ, [RZ] ;  /* 0x00000000fffff984 */ /* 0x000fe20000000800 */
[----:B------:R-:W-:Y:S01]  /*2020*/  @!PT LDS RZ, [RZ] ;  /* 0x00000000fffff984 */ /* 0x000fe20000000800 */
[----:B------:R-:W-:Y:S01]  /*2030*/  @!PT LDS RZ, [RZ] ;  /* 0x00000000fffff984 */ /* 0x000fe20000000800 */
[----:B------:R-:W-:Y:S01]  /*2040*/  @!PT LDS RZ, [RZ] ;  /* 0x00000000fffff984 */ /* 0x000fe20000000800 */
[----:B------:R1:W-:Y:S06]  /*2050*/  MEMBAR.ALL.CTA ;  /* 0x0000000000007992 */ /* 0x0003ec0000008000 */
[----:B-1----:R-:W1:Y:S01]  /*2060*/  FENCE.VIEW.ASYNC.S ;  /* 0x00000000000073c6 */ /* 0x002e620000000000 */
[----:B------:R-:W-:-:S04]  /*2070*/  PRMT R2, RZ, 0x654, R2 ;  /* 0x00000654ff027816 */ /* 0x000fc80000000002 */
[----:B-1----:R1:W-:Y:S01]  /*2080*/  SYNCS.ARRIVE.TRANS64.RED.A1T0 RZ, [R2+URZ], RZ ;  /* 0x000000ff02ff79a7 */ /* 0x0023e200081004ff */
[----:B--2---:R-:W-:-:S13]  /*2090*/  LOP3.LUT P2, RZ, R6, 0x1, RZ, 0xc0, !PT ;  /* 0x0000000106ff7812 */ /* 0x004fda000784c0ff */
[----:B------:R-:W-:Y:S01]  /*20a0*/  @P2 SHF.R.U32.HI R3, RZ, 0x10, R5 ;  /* 0x00000010ff032819 */ /* 0x000fe20000011605 */
[----:B------:R-:W-:Y:S01]  /*20b0*/  VOTEU.ANY UP0, P2 ;  /* 0x0000000000ff7886 */ /* 0x000fe20001000100 */
[----:B------:R-:W-:Y:S02]  /*20c0*/  @P2 MOV R11, R4 ;  /* 0x00000004000b2202 */ /* 0x000fe40000000f00 */
[----:B------:R-:W-:Y:S02]  /*20d0*/  @P2 R2UR.BROADCAST UR8, R3 ;  /* 0x00000000030822ca */ /* 0x000fe400008e0000 */
[----:B------:R-:W-:-:S11]  /*20e0*/  @P2 LOP3.LUT R8, R5, 0xffff, RZ, 0xc0, !PT ;  /* 0x0000ffff05082812 */ /* 0x000fd600078ec0ff */
[----:B------:R-:W-:Y:S01]  /*20f0*/  @UP0 UMOV UR36, UR8 ;  /* 0x0000000800240c82 */ /* 0x000fe20008000000 */
[----:B-1----:R-:W-:Y:S05]  /*2100*/  @!P0 BRA `(.L_x_40) ;  /* 0x0000000000b88947 */ /* 0x002fea0003800000 */
[----:B------:R-:W3:Y:S01]  /*2110*/  LDC.64 R4, c[0x0][0xb18] ;  /* 0x0002c600ff047b82 */ /* 0x000ee20000000a00 */
[----:B------:R-:W-:-:S07]  /*2120*/  ISETP.NE.AND P3, PT, R40, 0x1, PT ;  /* 0x000000012800780c */ /* 0x000fce0003f65270 */
[----:B------:R-:W1:Y:S08]  /*2130*/  LDC.64 R6, c[0x0][0xb10] ;  /* 0x0002c400ff067b82 */ /* 0x000e700000000a00 */
[----:B------:R-:W2:Y:S08]  /*2140*/  LDC R17, c[0x0][0xb20] ;  /* 0x0002c800ff117b82 */ /* 0x000eb00000000800 */
[----:B------:R-:W4:Y:S01]  /*2150*/  LDC R18, c[0x0][0xb0c] ;  /* 0x0002c300ff127b82 */ /* 0x000f220000000800 */
[----:B---3--:R-:W-:Y:S01]  /*2160*/  IMAD.HI.U32 R22, R0, R5, RZ ;  /* 0x0000000500167227 */ /* 0x008fe200078e00ff */
[----:B------:R-:W-:-:S06]  /*2170*/  ISETP.NE.AND P0, PT, R4, 0x1, PT ;  /* 0x000000010400780c */ /* 0x000fcc0003f05270 */
[----:B------:R-:W3:Y:S01]  /*2180*/  LDC.64 R2, c[0x0][0xb28] ;  /* 0x0002ca00ff027b82 */ /* 0x000ee20000000a00 */
[----:B-1----:R-:W-:-:S04]  /*2190*/  IMAD.HI.U32 R20, R9, R6, RZ ;  /* 0x0000000609147227 */ /* 0x002fc800078e00ff */
[----:B------:R-:W-:Y:S01]  /*21a0*/  IMAD.HI.U32 R24, R11, R6, RZ ;  /* 0x000000060b187227 */ /* 0x000fe200078e00ff */
[----:B------:R-:W-:Y:S02]  /*21b0*/  SHF.R.U32.HI R20, RZ, R7, R20 ;  /* 0x00000007ff147219 */ /* 0x000fe40000011614 */
[----:B--2---:R-:W-:Y:S01]  /*21c0*/  SHF.R.U32.HI R19, RZ, R17, R22 ;  /* 0x00000011ff137219 */ /* 0x004fe20000011616 */
[----:B------:R-:W-:Y:S01]  /*21d0*/  IMAD.HI.U32 R22, R8, R5, RZ ;  /* 0x0000000508167227 */ /* 0x000fe200078e00ff */
[----:B------:R-:W-:Y:S02]  /*21e0*/  SHF.R.U32.HI R24, RZ, R7, R24 ;  /* 0x00000007ff187219 */ /* 0x000fe40000011618 */
[----:B------:R-:W-:Y:S02]  /*21f0*/  SEL R19, R0, R19, !P0 ;  /* 0x0000001300137207 */ /* 0x000fe40004000000 */
[----:B------:R-:W-:Y:S02]  /*2200*/  SHF.R.U32.HI R17, RZ, R17, R22 ;  /* 0x00000011ff117219 */ /* 0x000fe40000011616 */
[----:B----4-:R-:W-:-:S02]  /*2210*/  ISETP.NE.AND P1, PT, R18, 0x1, PT ;  /* 0x000000011200780c */ /* 0x010fc40003f25270 */
[----:B------:R-:W-:Y:S02]  /*2220*/  SEL R17, R8, R17, !P0 ;  /* 0x0000001108117207 */ /* 0x000fe40004000000 */
[----:B------:R-:W-:Y:S02]  /*2230*/  SEL R21, R9, R20, !P1 ;  /* 0x0000001409157207 */ /* 0x000fe40004800000 */
[----:B------:R-:W-:Y:S01]  /*2240*/  SEL R5, R11, R24, !P1 ;  /* 0x000000180b057207 */ /* 0x000fe20004800000 */
[----:B---3--:R-:W-:Y:S01]  /*2250*/  IMAD.HI.U32 R20, R19, R2, RZ ;  /* 0x0000000213147227 */ /* 0x008fe200078e00ff */
[----:B------:R-:W-:-:S03]  /*2260*/  IADD3 R7, PT, PT, -R17, RZ, RZ ;  /* 0x000000ff11077210 */ /* 0x000fc60007ffe1ff */
        /* <DEDUP_REMOVED lines=11> */
[----:B------:R-:W-:-:S04]  /*2320*/  @!P0 IMAD.HI.U32 R20, R5, R2, RZ ;  /* 0x0000000205148227 */ /* 0x000fc800078e00ff */
[----:B------:R-:W-:Y:S01]  /*2330*/  IMAD.MOV R2, RZ, RZ, -R6 ;  /* 0x000000ffff027224 */ /* 0x000fe200078e0a06 */
[----:B------:R-:W-:-:S03]  /*2340*/  @!P0 SHF.R.U32.HI R20, RZ, R3, R20 ;  /* 0x00000003ff148219 */ /* 0x000fc60000011614 */
[----:B------:R-:W-:Y:S01]  /*2350*/  IMAD R2, R40, R2, R17 ;  /* 0x0000000228027224 */ /* 0x000fe200078e0211 */
        /* <DEDUP_REMOVED lines=9> */
.L_x_40:
[----:B------:R-:W1:Y:S02]  /*23f0*/  LDCU UR8, c[0x0][0xb30] ;  /* 0x00016600ff0877ac */ /* 0x000e640008000800 */
[----:B-1----:R-:W-:-:S09]  /*2400*/  UISETP.NE.AND UP0, UPT, UR8, 0x1, UPT ;  /* 0x000000010800788c */ /* 0x002fd2000bf05270 */
[----:B------:R-:W-:Y:S05]  /*2410*/  BRA.U UP0, `(.L_x_41) ;  /* 0x0000000100407547 */ /* 0x000fea000b800000 */
[----:B------:R-:W1:Y:S08]  /*2420*/  LDC.64 R4, c[0x0][0xb10] ;  /* 0x0002c400ff047b82 */ /* 0x000e700000000a00 */
[----:B------:R-:W2:Y:S08]  /*2430*/  LDC.64 R2, c[0x0][0xb18] ;  /* 0x0002c600ff027b82 */ /* 0x000eb00000000a00 */
[----:B------:R-:W4:Y:S08]  /*2440*/  LDC R6, c[0x0][0xb20] ;  /* 0x0002c800ff067b82 */ /* 0x000f300000000800 */
[----:B------:R-:W3:Y:S01]  /*2450*/  LDC R18, c[0x0][0xb0c] ;  /* 0x0002c300ff127b82 */ /* 0x000ee20000000800 */
[----:B-1----:R-:W-:-:S05]  /*2460*/  IMAD.HI.U32 R4, R11, R4, RZ ;  /* 0x000000040b047227 */ /* 0x002fca00078e00ff */
[----:B------:R-:W-:Y:S01]  /*2470*/  SHF.R.U32.HI R4, RZ, R5, R4 ;  /* 0x00000005ff047219 */ /* 0x000fe20000011604 */
[----:B--2---:R-:W-:Y:S01]  /*2480*/  IMAD.HI.U32 R3, R8, R3, RZ ;  /* 0x0000000308037227 */ /* 0x004fe200078e00ff */
[----:B------:R-:W-:-:S04]  /*2490*/  ISETP.NE.AND P0, PT, R2, 0x1, PT ;  /* 0x000000010200780c */ /* 0x000fc80003f05270 */
[----:B----4-:R-:W-:-:S04]  /*24a0*/  SHF.R.U32.HI R3, RZ, R6, R3 ;  /* 0x00000006ff037219 */ /* 0x010fc80000011603 */
[----:B------:R-:W-:Y:S02]  /*24b0*/  SEL R3, R8, R3, !P0 ;  /* 0x0000000308037207 */ /* 0x000fe40004000000 */
[----:B---3--:R-:W-:-:S04]  /*24c0*/  ISETP.NE.AND P1, PT, R18, 0x1, PT ;  /* 0x000000011200780c */ /* 0x008fc80003f25270 */
[----:B------:R-:W-:-:S05]  /*24d0*/  SEL R4, R11, R4, !P1 ;  /* 0x000000040b047207 */ /* 0x000fca0004800000 */
[----:B------:R-:W-:Y:S02]  /*24e0*/  IMAD.IADD R5, R3, 0x1, -R4 ;  /* 0x0000000103057824 */ /* 0x000fe400078e0a04 */
[----:B------:R-:W-:Y:S02]  /*24f0*/  IMAD.IADD R3, R4, 0x1, -R3 ;  /* 0x0000000104037824 */ /* 0x000fe400078e0a03 */
[----:B------:R-:W-:Y:S02]  /*2500*/  IMAD R11, R5, R18, R11 ;  /* 0x00000012050b7224 */ /* 0x000fe400078e020b */
[----:B------:R-:W-:-:S07]  /*2510*/  IMAD R8, R3, R2, R8 ;  /* 0x0000000203087224 */ /* 0x000fce00078e0208 */
.L_x_41:
[----:B------:R-:W-:Y:S01]  /*2520*/  VIADD R14, R14, 0x1 ;  /* 0x000000010e0e7836 */ /* 0x000fe20000000000 */
[----:B------:R-:W-:Y:S01]  /*2530*/  PLOP3.LUT P1, PT, PT, PT, PT, 0x80, 0x8 ;  /* 0x000000000008781c */ /* 0x000fe20003f2f070 */
[----:B------:R-:W-:Y:S02]  /*2540*/  IMAD.IADD R21, R11, 0x1, R90 ;  /* 0x000000010b157824 */ /* 0x000fe400078e025a */
[----:B------:R-:W-:Y:S01]  /*2550*/  IMAD.IADD R20, R8, 0x1, R83 ;  /* 0x0000000108147824 */ /* 0x000fe200078e0253 */
[----:B------:R-:W-:-:S04]  /*2560*/  ISETP.NE.AND P0, PT, R14, 0x2, PT ;  /* 0x000000020e00780c */ /* 0x000fc80003f05270 */
[----:B------:R-:W-:Y:S02]  /*2570*/  SEL R2, RZ, 0x1, P0 ;  /* 0x00000001ff027807 */ /* 0x000fe40000000000 */
[----:B------:R-:W-:Y:S02]  /*2580*/  SEL R14, R14, RZ, P0 ;  /* 0x000000ff0e0e7207 */ /* 0x000fe40000000000 */
[----:B------:R-:W-:Y:S01]  /*2590*/  LOP3.LUT R13, R13, R2, RZ, 0x3c, !PT ;  /* 0x000000020d0d7212 */ /* 0x000fe200078e3cff */
[----:B------:R-:W-:Y:S06]  /*25a0*/  @P2 BRA `(.L_x_42) ;  /* 0xfffffff000642947 */ /* 0x000fec000383ffff */
[----:B------:R-:W-:Y:S01]  /*25b0*/  UIADD3 UR6, UPT, UPT, UR6, 0x28, URZ ;  /* 0x0000002806067890 */ /* 0x000fe2000fffe0ff */
[----:B------:R-:W-:-:S03]  /*25c0*/  SHF.L.U32 R3, R15, 0x1f, RZ ;  /* 0x0000001f0f037819 */ /* 0x000fc600000006ff */
[----:B------:R-:W-:-:S09]  /*25d0*/  ULEA UR4, UR23, UR6, 0x3 ;  /* 0x0000000617047291 */ /* 0x000fd2000f8e18ff */
[----:B------:R-:W1:Y:S02]  /*25e0*/  SYNCS.PHASECHK.TRANS64.TRYWAIT P0, [UR4], R3 ;  /* 0x00000003ff0075a7 */ /* 0x000e640008001104 */
[----:B-1----:R-:W-:Y:S05]  /*25f0*/  @!P0 BRA `(.L_x_43) ;  /* 0x0000005400648947 */ /* 0x002fea0003800000 */
.L_x_129:
[----:B------:R-:W-:-:S04]  /*2600*/  UIADD3 UR5, UPT, UPT, UR23, 0x1, URZ ;  /* 0x0000000117057890 */ /* 0x000fc8000fffe0ff */
[----:B------:R-:W-:-:S04]  /*2610*/  UISETP.NE.AND UP0, UPT, UR5, 0x5, UPT ;  /* 0x000000050500788c */ /* 0x000fc8000bf05270 */
[----:B------:R-:W-:Y:S02]  /*2620*/  USEL UR7, URZ, 0x1, UP0 ;  /* 0x00000001ff077887 */ /* 0x000fe40008000000 */
[----:B------:R-:W-:-:S04]  /*2630*/  USEL UR5, UR5, URZ, UP0 ;  /* 0x000000ff05057287 */ /* 0x000fc80008000000 */
[----:B------:R-:W-:Y:S01]  /*2640*/  ULEA UR4, UR5, UR6, 0x3 ;  /* 0x0000000605047291 */ /* 0x000fe2000f8e18ff */
[----:B------:R-:W-:-:S04]  /*2650*/  LOP3.LUT R2, R15, UR7, RZ, 0x3c, !PT ;  /* 0x000000070f027c12 */ /* 0x000fc8000f8e3cff */
[----:B-1----:R-:W-:-:S04]  /*2660*/  SHF.L.U32 R3, R2, 0x1f, RZ ;  /* 0x0000001f02037819 */ /* 0x002fc800000006ff */
[----:B------:R-:W1:Y:S02]  /*2670*/  SYNCS.PHASECHK.TRANS64.TRYWAIT P0, [UR4], R3 ;  /* 0x00000003ff0075a7 */ /* 0x000e640008001104 */
[----:B-1----:R-:W-:Y:S05]  /*2680*/  @!P0 BRA `(.L_x_44) ;  /* 0x0000005400588947 */ /* 0x002fea0003800000 */
.L_x_131:
        /* <DEDUP_REMOVED lines=9> */
.L_x_133:
        /* <DEDUP_REMOVED lines=9> */
.L_x_135:
[----:B------:R-:W-:-:S04]  /*27b0*/  UIADD3 UR5, UPT, UPT, UR5, 0x1, URZ ;  /* 0x0000000105057890 */ /* 0x000fc8000fffe0ff */
[----:B------:R-:W-:-:S04]  /*27c0*/  UISETP.NE.AND UP0, UPT, UR5, 0x5, UPT ;  /* 0x000000050500788c */ /* 0x000fc8000bf05270 */
[----:B------:R-:W-:Y:S02]  /*27d0*/  USEL UR4, URZ, 0x1, UP0 ;  /* 0x00000001ff047887 */ /* 0x000fe40008000000 */
[----:B------:R-:W-:-:S04]  /*27e0*/  USEL UR5, UR5, URZ, UP0 ;  /* 0x000000ff05057287 */ /* 0x000fc80008000000 */
[----:B------:R-:W-:Y:S01]  /*27f0*/  ULEA UR5, UR5, UR6, 0x3 ;  /* 0x0000000605057291 */ /* 0x000fe2000f8e18ff */
[----:B-1----:R-:W-:-:S04]  /*2800*/  LOP3.LUT R3, R2, UR4, RZ, 0x3c, !PT ;  /* 0x0000000402037c12 */ /* 0x002fc8000f8e3cff */
[----:B------:R-:W-:Y:S01]  /*2810*/  SHF.L.U32 R3, R3, 0x1f, RZ ;  /* 0x0000001f03037819 */ /* 0x000fe200000006ff */
[----:B---3--:R-:W-:-:S07]  /*2820*/  IMAD.U32 R0, RZ, RZ, UR5 ;  /* 0x00000005ff007e24 */ /* 0x008fce000f8e00ff */
.L_x_47:
[----:B-1----:R1:W2:Y:S02]  /*2830*/  SYNCS.PHASECHK.TRANS64.TRYWAIT P0, [R0+URZ], R3 ;  /* 0x00000003000075a7 */ /* 0x0022a400080011ff */
[----:B--2---:R-:W-:Y:S05]  /*2840*/  @!P0 NANOSLEEP.SYNCS 0x989680 ;  /* 0x009896800000895d */ /* 0x004fea0003900000 */
[----:B------:R-:W2:Y:S02]  /*2850*/  @!P0 SYNCS.PHASECHK.TRANS64 P0, [R0+URZ], R3 ;  /* 0x00000003000085a7 */ /* 0x000ea400080010ff */
[----:B--2---:R-:W-:Y:S05]  /*2860*/  @P0 EXIT ;  /* 0x000000000000094d */ /* 0x004fea0003800000 */
[----:B------:R-:W-:Y:S05]  /*2870*/  BRA `(.L_x_47) ;  /* 0xfffffffc00ec7947 */ /* 0x000fea000383ffff */
.L_x_22:
[----:B------:R-:W-:-:S04]  /*2880*/  UISETP.NE.AND UP1, UPT, UR37, URZ, UPT ;  /* 0x000000ff2500728c */ /* 0x000fc8000bf25270 */
[----:B------:R-:W-:-:S09]  /*2890*/  UISETP.NE.OR UP1, UPT, UR10, 0x1, UP1 ;  /* 0x000000010a00788c */ /* 0x000fd20008f25670 */
[----:B------:R-:W-:Y:S05]  /*28a0*/  BRA.U UP1, `(.L_x_48) ;  /* 0x00000005014c7547 */ /* 0x000fea000b800000 */
[----:B------:R-:W-:Y:S01]  /*28b0*/  HFMA2 R11, -RZ, RZ, 0, 0 ;  /* 0x00000000ff0b7431 */ /* 0x000fe200000001ff */
[----:B------:R-:W-:Y:S01]  /*28c0*/  ISETP.GE.U32.AND P2, PT, R10, 0x2, PT ;  /* 0x000000020a00780c */ /* 0x000fe20003f46070 */
[----:B------:R-:W-:Y:S01]  /*28d0*/  IMAD.MOV.U32 R12, RZ, RZ, 0x1 ;  /* 0x00000001ff0c7424 */ /* 0x000fe200078e00ff */
[----:B------:R-:W-:Y:S01]  /*28e0*/  CS2R R8, SRZ ;  /* 0x0000000000087805 */ /* 0x000fe2000001ff00 */
[----:B------:R-:W-:Y:S01]  /*28f0*/  IMAD.MOV.U32 R3, RZ, RZ, RZ ;  /* 0x000000ffff037224 */ /* 0x000fe200078e00ff */
[----:B------:R-:W-:Y:S01]  /*2900*/  UMOV UR4, 0x400 ;  /* 0x0000040000047882 */ /* 0x000fe20000000000 */
[----:B------:R-:W-:Y:S01]  /*2910*/  UMOV UR6, URZ ;  /* 0x000000ff00067c82 */ /* 0x000fe20008000000 */
[----:B------:R-:W-:-:S12]  /*2920*/  ULEA UR37, UR37, UR4, 0x18 ;  /* 0x0000000425257291 */ /* 0x000fd8000f8ec0ff */
.L_x_52:
[----:B------:R-:W-:Y:S02]  /*2930*/  LEA R0, R3, UR37, 0x3 ;  /* 0x0000002503007c11 */ /* 0x000fe4000f8e18ff */
[----:B------:R-:W-:-:S03]  /*2940*/  SHF.L.U32 R5, R8, 0x1f, RZ ;  /* 0x0000001f08057819 */ /* 0x000fc600000006ff */
[----:B------:R-:W-:Y:S01]  /*2950*/  VIADD R4, R0, 0xf0 ;  /* 0x000000f000047836 */ /* 0x000fe20000000000 */
[----:B------:R-:W1:Y:S02]  /*2960*/  SYNCS.PHASECHK.TRANS64.TRYWAIT P0, [R0+URZ+0xe0], R5 ;  /* 0x0000e005000075a7 */ /* 0x000e6400080011ff */
[----:B-1----:R-:W-:Y:S05]  /*2970*/  @!P0 BRA `(.L_x_49) ;  /* 0x0000005000e48947 */ /* 0x002fea0003800000 */
.L_x_136:
[----:B------:R-:W-:Y:S01]  /*2980*/  ULEA UR5, UR6, UR37, 0x3 ;  /* 0x0000002506057291 */ /* 0x000fe2000f8e18ff */
[----:B------:R-:W-:Y:S01]  /*2990*/  PRMT R4, RZ, 0x654, R4 ;  /* 0x00000654ff047816 */ /* 0x000fe20000000004 */
[----:B-1----:R-:W-:Y:S01]  /*29a0*/  @!P2 IMAD.MOV.U32 R5, RZ, RZ, 0x10 ;  /* 0x00000010ff05a424 */ /* 0x002fe200078e00ff */
[----:B------:R-:W-:Y:S01]  /*29b0*/  SHF.L.U32 R7, R12, 0x1f, RZ ;  /* 0x0000001f0c077819 */ /* 0x000fe200000006ff */
[----:B------:R-:W-:Y:S01]  /*29c0*/  UIADD3 UR4, UPT, UPT, UR5, 0x80, URZ ;  /* 0x0000008005047890 */ /* 0x000fe2000fffe0ff */
[----:B------:R1:W-:Y:S05]  /*29d0*/  SYNCS.ARRIVE.TRANS64.RED.A1T0 RZ, [R4+URZ], RZ ;  /* 0x000000ff04ff79a7 */ /* 0x0003ea00081004ff */
[----:B------:R-:W-:Y:S01]  /*29e0*/  IMAD.U32 R13, RZ, RZ, UR4 ;  /* 0x00000004ff0d7e24 */ /* 0x000fe2000f8e00ff */
[----:B------:R-:W2:Y:S04]  /*29f0*/  SYNCS.PHASECHK.TRANS64.TRYWAIT P0, [UR5+0x90], R7 ;  /* 0x00009007ff0075a7 */ /* 0x000ea80008001105 */
[----:B------:R-:W-:Y:S01]  /*2a00*/  PRMT R13, R10, 0x654, R13 ;  /* 0x000006540a0d7816 */ /* 0x000fe2000000000d */
[----:B-12---:R-:W-:Y:S06]  /*2a10*/  @!P0 BRA `(.L_x_50) ;  /* 0x0000005000d08947 */ /* 0x006fec0003800000 */
.L_x_138:
[----:B------:R-:W-:Y:S01]  /*2a20*/  ULEA UR4, UR6, UR37, 0x4 ;  /* 0x0000002506047291 */ /* 0x000fe2000f8e20ff */
[----:B------:R-:W-:Y:S01]  /*2a30*/  SEL R2, R13, R2, !P2 ;  /* 0x000000020d027207 */ /* 0x000fe20005000000 */
[----:B------:R-:W-:Y:S01]  /*2a40*/  UIADD3 UR5, UPT, UPT, UR5, 0x80, URZ ;  /* 0x0000008005057890 */ /* 0x000fe2000fffe0ff */
[----:B-1----:R-:W-:Y:S01]  /*2a50*/  LEA R0, R11, UR37, 0x3 ;  /* 0x000000250b007c11 */ /* 0x002fe2000f8e18ff */
[----:B------:R-:W-:Y:S01]  /*2a60*/  UIADD3 UR4, UPT, UPT, UR4, 0x110, URZ ;  /* 0x0000011004047890 */ /* 0x000fe2000fffe0ff */
[----:B------:R1:W-:Y:S01]  /*2a70*/  @!P2 SYNCS.ARRIVE.TRANS64.RED RZ, [R2+URZ], R5 ;  /* 0x0000000502ffa9a7 */ /* 0x0003e200080004ff */
[----:B------:R-:W-:Y:S01]  /*2a80*/  UIADD3 UR6, UPT, UPT, UR6, 0x1, URZ ;  /* 0x0000000106067890 */ /* 0x000fe2000fffe0ff */
[----:B------:R-:W-:-:S03]  /*2a90*/  VIADD R3, R3, 0x1 ;  /* 0x0000000103037836 */ /* 0x000fc60000000000 */
[----:B------:R-:W-:Y:S02]  /*2aa0*/  UISETP.NE.AND UP0, UPT, UR6, 0x2, UPT ;  /* 0x000000020600788c */ /* 0x000fe4000bf05270 */
[----:B------:R-:W-:Y:S01]  /*2ab0*/  ISETP.NE.AND P0, PT, R3, 0x2, PT ;  /* 0x000000020300780c */ /* 0x000fe20003f05270 */
[----:B------:R-:W-:Y:S06]  /*2ac0*/  UGETNEXTWORKID.BROADCAST [UR4], [UR5] ;  /* 0x00000000040073ca */ /* 0x000fec0008000100 */
[----:B------:R-:W-:Y:S02]  /*2ad0*/  USEL UR4, URZ, 0x1, UP0 ;  /* 0x00000001ff047887 */ /* 0x000fe40008000000 */
[----:B------:R-:W-:-:S04]  /*2ae0*/  USEL UR6, UR6, URZ, UP0 ;  /* 0x000000ff06067287 */ /* 0x000fc80008000000 */
[----:B------:R-:W-:Y:S02]  /*2af0*/  LOP3.LUT R12, R12, UR4, RZ, 0x3c, !PT ;  /* 0x000000040c0c7c12 */ /* 0x000fe4000f8e3cff */
[----:B-1----:R-:W-:-:S04]  /*2b00*/  SHF.L.U32 R5, R9, 0x1f, RZ ;  /* 0x0000001f09057819 */ /* 0x002fc800000006ff */
[----:B------:R-:W1:Y:S02]  /*2b10*/  SYNCS.PHASECHK.TRANS64.TRYWAIT P1, [R0+URZ+0x80], R5 ;  /* 0x00008005000075a7 */ /* 0x000e6400080211ff */
[----:B-1----:R-:W-:Y:S05]  /*2b20*/  @!P1 BRA `(.L_x_51) ;  /* 0x0000005000a49947 */ /* 0x002fea0003800000 */
.L_x_139:
[----:B------:R-:W-:Y:S01]  /*2b30*/  LEA R4, R11, UR37, 0x4 ;  /* 0x000000250b047c11 */ /* 0x000fe2000f8e20ff */
[----:B-1----:R-:W-:Y:S01]  /*2b40*/  VIADD R0, R0, 0x90 ;  /* 0x0000009000007836 */ /* 0x002fe20000000000 */
[----:B------:R-:W-:Y:S01]  /*2b50*/  SEL R3, R3, RZ, P0 ;  /* 0x000000ff03037207 */ /* 0x000fe20000000000 */
[----:B------:R-:W-:-:S03]  /*2b60*/  VIADD R11, R11, 0x1 ;  /* 0x000000010b0b7836 */ /* 0x000fc60000000000 */
[----:B------:R-:W1:Y:S01]  /*2b70*/  LDS.128 R4, [R4+0x110] ;  /* 0x0001100004047984 */ /* 0x000e620000000c00 */
[----:B------:R-:W-:Y:S02]  /*2b80*/  PRMT R0, RZ, 0x654, R0 ;  /* 0x00000654ff007816 */ /* 0x000fe40000000000 */
[C---:B------:R-:W-:Y:S01]  /*2b90*/  ISETP.NE.AND P1, PT, R11.reuse, 0x2, PT ;  /* 0x000000020b00780c */ /* 0x040fe20003f25270 */
[----:B------:R-:W-:Y:S01]  /*2ba0*/  @!PT LDS RZ, [RZ] ;  /* 0x00000000fffff984 */ /* 0x000fe20000000800 */
[----:B------:R-:W-:Y:S01]  /*2bb0*/  @!PT LDS RZ, [RZ] ;  /* 0x00000000fffff984 */ /* 0x000fe20000000800 */
[----:B------:R-:W-:Y:S01]  /*2bc0*/  @!PT LDS RZ, [RZ] ;  /* 0x00000000fffff984 */ /* 0x000fe20000000800 */
[----:B------:R-:W-:Y:S01]  /*2bd0*/  @!PT LDS RZ, [RZ] ;  /* 0x00000000fffff984 */ /* 0x000fe20000000800 */
[----:B------:R2:W-:Y:S06]  /*2be0*/  MEMBAR.ALL.CTA ;  /* 0x0000000000007992 */ /* 0x0005ec0000008000 */
[----:B--2---:R-:W2:Y:S01]  /*2bf0*/  FENCE.VIEW.ASYNC.S ;  /* 0x00000000000073c6 */ /* 0x004ea20000000000 */
[----:B------:R-:W-:Y:S01]  /*2c00*/  SEL R11, R11, RZ, P1 ;  /* 0x000000ff0b0b7207 */ /* 0x000fe20000800000 */
[----:B--2---:R2:W-:Y:S01]  /*2c10*/  SYNCS.ARRIVE.TRANS64.RED.A1T0 RZ, [R0+URZ], RZ ;  /* 0x000000ff00ff79a7 */ /* 0x0045e200081004ff */
[----:B-1----:R-:W-:-:S02]  /*2c20*/  LOP3.LUT P3, RZ, R6, 0x1, RZ, 0xc0, !PT ;  /* 0x0000000106ff7812 */ /* 0x002fc4000786c0ff */
[----:B------:R-:W-:-:S04]  /*2c30*/  SEL R5, RZ, 0x1, P0 ;  /* 0x00000001ff057807 */ /* 0x000fc80000000000 */
[----:B------:R-:W-:Y:S02]  /*2c40*/  LOP3.LUT R8, R8, R5, RZ, 0x3c, !PT ;  /* 0x0000000508087212 */ /* 0x000fe400078e3cff */
[----:B--2---:R-:W-:-:S04]  /*2c50*/  SEL R0, RZ, 0x1, P1 ;  /* 0x00000001ff007807 */ /* 0x004fc80000800000 */
[----:B------:R-:W-:Y:S01]  /*2c60*/  LOP3.LUT R9, R9, R0, RZ, 0x3c, !PT ;  /* 0x0000000009097212 */ /* 0x000fe200078e3cff */
[----:B------:R-:W-:Y:S06]  /*2c70*/  @P3 BRA `(.L_x_52) ;  /* 0xfffffffc002c3947 */ /* 0x000fec000383ffff */
[----:B------:R-:W-:Y:S01]  /*2c80*/  ULEA UR5, UR6, UR37, 0x3 ;  /* 0x0000002506057291 */ /* 0x000fe2000f8e18ff */
[----:B------:R-:W-:-:S08]  /*2c90*/  SHF.L.U32 R3, R12, 0x1f, RZ ;  /* 0x0000001f0c037819 */ /* 0x000fd000000006ff */
[----:B------:R-:W1:Y:S02]  /*2ca0*/  SYNCS.PHASECHK.TRANS64 P0, [UR5+0x90], R3 ;  /* 0x00009003ff0075a7 */ /* 0x000e640008001005 */
[----:B-1----:R-:W-:Y:S05]  /*2cb0*/  @P0 BRA `(.L_x_53) ;  /* 0x0000000000080947 */ /* 0x002fea0003800000 */
[----:B------:R-:W1:Y:S02]  /*2cc0*/  SYNCS.PHASECHK.TRANS64.TRYWAIT P0, [UR5+0x90], R3 ;  /* 0x00009003ff0075a7 */ /* 0x000e640008001105 */
[----:B-1----:R-:W-:Y:S05]  /*2cd0*/  @!P0 BRA `(.L_x_54) ;  /* 0x00000050004c8947 */ /* 0x002fea0003800000 */
.L_x_53:
[----:B------:R-:W-:-:S04]  /*2ce0*/  UIADD3 UR4, UPT, UPT, UR6, 0x1, URZ ;  /* 0x0000000106047890 */ /* 0x000fc8000fffe0ff */
[----:B------:R-:W-:-:S04]  /*2cf0*/  UISETP.NE.AND UP0, UPT, UR4, 0x2, UPT ;  /* 0x000000020400788c */ /* 0x000fc8000bf05270 */
[----:B------:R-:W-:Y:S02]  /*2d00*/  USEL UR7, URZ, 0x1, UP0 ;  /* 0x00000001ff077887 */ /* 0x000fe40008000000 */
[----:B------:R-:W-:-:S04]  /*2d10*/  USEL UR4, UR4, URZ, UP0 ;  /* 0x000000ff04047287 */ /* 0x000fc80008000000 */
[----:B------:R-:W-:Y:S01]  /*2d20*/  ULEA UR4, UR4, UR37, 0x3 ;  /* 0x0000002504047291 */ /* 0x000fe2000f8e18ff */
[----:B-1----:R-:W-:-:S04]  /*2d30*/  LOP3.LUT R3, R12, UR7, RZ, 0x3c, !PT ;  /* 0x000000070c037c12 */ /* 0x002fc8000f8e3cff */
[----:B------:R-:W-:-:S04]  /*2d40*/  SHF.L.U32 R0, R3, 0x1f, RZ ;  /* 0x0000001f03007819 */ /* 0x000fc800000006ff */
[----:B------:R-:W1:Y:S02]  /*2d50*/  SYNCS.PHASECHK.TRANS64 P0, [UR4+0x90], R0 ;  /* 0x00009000ff0075a7 */ /* 0x000e640008001004 */
[----:B-1----:R-:W-:Y:S05]  /*2d60*/  @P0 EXIT ;  /* 0x000000000000094d */ /* 0x002fea0003800000 */
[----:B------:R-:W-:Y:S02]  /*2d70*/  SHF.L.U32 R3, R3, 0x1f, RZ ;  /* 0x0000001f03037819 */ /* 0x000fe400000006ff */
[----:B------:R-:W-:-:S07]  /*2d80*/  MOV R0, UR4 ;  /* 0x0000000400007c02 */ /* 0x000fce0008000f00 */
.L_x_55:
[----:B-1----:R1:W2:Y:S02]  /*2d90*/  SYNCS.PHASECHK.TRANS64.TRYWAIT P0, [R0+URZ+0x90], R3 ;  /* 0x00009003000075a7 */ /* 0x0022a400080011ff */
[----:B--2---:R-:W-:Y:S05]  /*2da0*/  @!P0 NANOSLEEP.SYNCS 0x989680 ;  /* 0x009896800000895d */ /* 0x004fea0003900000 */
[----:B------:R-:W2:Y:S02]  /*2db0*/  @!P0 SYNCS.PHASECHK.TRANS64 P0, [R0+URZ+0x90], R3 ;  /* 0x00009003000085a7 */ /* 0x000ea400080010ff */
[----:B--2---:R-:W-:Y:S05]  /*2dc0*/  @P0 EXIT ;  /* 0x000000000000094d */ /* 0x004fea0003800000 */
[----:B------:R-:W-:Y:S05]  /*2dd0*/  BRA `(.L_x_55) ;  /* 0xfffffffc00ec7947 */ /* 0x000fea000383ffff */
.L_x_48:
[----:B------:R-:W-:Y:S05]  /*2de0*/  BRA.U UP4, `(.L_x_56) ;  /* 0x0000001104a07547 */ /* 0x000fea000b800000 */
[----:B------:R-:W-:Y:S01]  /*2df0*/  UMOV UR6, 0x40 ;  /* 0x0000004000067882 */ /* 0x000fe20000000000 */
[----:B------:R-:W-:Y:S01]  /*2e00*/  NOP ;  /* 0x0000000000007918 */ /* 0x000fe20000000000 */
[----:B------:R-:W-:Y:S01]  /*2e10*/  ULEA UR6, UR37, UR6, 0x18 ;  /* 0x0000000625067291 */ /* 0x000fe2000f8ec0ff */
[----:B------:R-:W-:Y:S02]  /*2e20*/  UMOV UR7, 0x400 ;  /* 0x0000040000077882 */ /* 0x000fe40000000000 */
[----:B------:R-:W-:-:S06]  /*2e30*/  ULEA UR37, UR37, UR7, 0x18 ;  /* 0x0000000725257291 */ /* 0x000fcc000f8ec0ff */
[----:B------:R-:W1:Y:S02]  /*2e40*/  LDS.U8 R2, [UR6+0x1c] ;  /* 0x00001c06ff027984 */ /* 0x000e640008000000 */
[----:B-1----:R-:W-:-:S13]  /*2e50*/  ISETP.NE.AND P0, PT, R2, RZ, PT ;  /* 0x000000ff0200720c */ /* 0x002fda0003f05270 */
[----:B------:R-:W-:Y:S05]  /*2e60*/  @P0 BRA `(.L_x_57) ;  /* 0x0000000400080947 */ /* 0x000fea0003800000 */
[----:B------:R-:W-:Y:S02]  /*2e70*/  UISETP.NE.U32.AND UP0, UPT, UR5, 0x1, UPT ;  /* 0x000000010500788c */ /* 0x000fe4000bf05070 */
[----:B------:R-:W-:-:S07]  /*2e80*/  UIADD3 UR8, UPT, UPT, UR6, 0x8, URZ ;  /* 0x0000000806087890 */ /* 0x000fce000fffe0ff */
[----:B------:R-:W-:Y:S05]  /*2e90*/  BRA.U !UP0, `(.L_x_58) ;  /* 0x00000001089c7547 */ /* 0x000fea000b800000 */
[----:B------:R-:W-:Y:S01]  /*2ea0*/  ELECT P0, URZ, PT ;  /* 0x0000000000ff782f */ /* 0x000fe20003800000 */
[----:B------:R-:W-:-:S12]  /*2eb0*/  BSSY B0, `(.L_x_58) ;  /* 0x0000025000007945 */ /* 0x000fd80003800000 */
[----:B------:R-:W-:Y:S05]  /*2ec0*/  @!P0 BRA `(.L_x_59) ;  /* 0x00000000008c8947 */ /* 0x000fea0003800000 */
[----:B------:R-:W-:-:S05]  /*2ed0*/  UMOV UR7, 0x10 ;  /* 0x0000001000077882 */ /* 0x000fca0000000000 */
[----:B------:R-:W-:Y:S04]  /*2ee0*/  DEPBAR.LE SB1, 0x36 ;  /* 0x00009d800000791a */ /* 0x000fe80000000000 */
[----:B------:R-:W1:Y:S02]  /*2ef0*/  UTCATOMSWS.2CTA.FIND_AND_SET.ALIGN UP1, UR7, UR7 ;  /* 0x00000007000775e3 */ /* 0x000e640008220800 */
[----:B-1----:R-:W-:Y:S01]  /*2f00*/  MOV R11, UR7 ;  /* 0x00000007000b7c02 */ /* 0x002fe20008000f00 */
[----:B------:R-:W-:Y:S06]  /*2f10*/  BRA.U UP1, `(.L_x_60) ;  /* 0x0000000101187547 */ /* 0x000fec000b800000 */
.L_x_61:
[----:B------:R-:W-:Y:S05]  /*2f20*/  NANOSLEEP 0x64 ;  /* 0x000000640000795d */ /* 0x000fea0003800000 */
[----:B------:R-:W-:-:S05]  /*2f30*/  UMOV UR7, 0x10 ;  /* 0x0000001000077882 */ /* 0x000fca0000000000 */
[----:B------:R-:W-:Y:S04]  /*2f40*/  DEPBAR.LE SB1, 0x36 ;  /* 0x00009d800000791a */ /* 0x000fe80000000000 */
[----:B------:R-:W1:Y:S02]  /*2f50*/  UTCATOMSWS.2CTA.FIND_AND_SET.ALIGN UP1, UR7, UR7 ;  /* 0x00000007000775e3 */ /* 0x000e640008220800 */
[----:B-1----:R-:W-:Y:S01]  /*2f60*/  MOV R11, UR7 ;  /* 0x00000007000b7c02 */ /* 0x002fe20008000f00 */
[----:B------:R-:W-:Y:S05]  /*2f70*/  BRA.U !UP1, `(.L_x_61) ;  /* 0xfffffffd09e87547 */ /* 0x000fea000b83ffff */
.L_x_60:
[----:B------:R-:W1:Y:S01]  /*2f80*/  LDS R5, [UR6+0x10] ;  /* 0x00001006ff057984 */ /* 0x000e620008000800 */
[----:B------:R-:W-:Y:S01]  /*2f90*/  IMAD.U32 R3, RZ, RZ, UR37 ;  /* 0x00000025ff037e24 */ /* 0x000fe2000f8e00ff */
[----:B------:R-:W-:-:S03]  /*2fa0*/  MOV R2, UR4 ;  /* 0x0000000400027c02 */ /* 0x000fc60008000f00 */
[----:B------:R-:W-:Y:S01]  /*2fb0*/  VIADD R3, R3, 0x130 ;  /* 0x0000013003037836 */ /* 0x000fe20000000000 */
[----:B-1----:R-:W-:-:S04]  /*2fc0*/  SHF.L.U32 R5, R5, 0x1f, RZ ;  /* 0x0000001f05057819 */ /* 0x002fc800000006ff */
[----:B------:R-:W1:Y:S02]  /*2fd0*/  SYNCS.PHASECHK.TRANS64.TRYWAIT P0, [UR6+0x8], R5 ;  /* 0x00000805ff0075a7 */ /* 0x000e640008001106 */
[----:B-1----:R-:W-:Y:S05]  /*2fe0*/  @P0 BRA `(.L_x_62) ;  /* 0x0000000000080947 */ /* 0x002fea0003800000 */
[----:B------:R-:W1:Y:S02]  /*2ff0*/  SYNCS.PHASECHK.TRANS64.TRYWAIT P0, [UR6+0x8], R5 ;  /* 0x00000805ff0075a7 */ /* 0x000e640008001106 */
[----:B-1----:R-:W-:Y:S05]  /*3000*/  @!P0 BRA `(.L_x_63) ;  /* 0x0000004c00988947 */ /* 0x002fea0003800000 */
.L_x_62:
[----:B-1----:R-:W-:Y:S01]  /*3010*/  HFMA2 R4, -RZ, RZ, 0, 5.9604644775390625e-08 ;  /* 0x00000001ff047431 */ /* 0x002fe200000001ff */
[----:B------:R-:W-:Y:S01]  /*3020*/  UPRMT UR7, UR4, 0x654, UR8 ;  /* 0x0000065404077896 */ /* 0x000fe20008000008 */
[----:B------:R-:W-:Y:S01]  /*3030*/  IMAD.MOV.U32 R6, RZ, RZ, 0xffff ;  /* 0x0000ffffff067424 */ /* 0x000fe200078e00ff */
[----:B------:R-:W-:Y:S01]  /*3040*/  PRMT R2, R2, 0x654, R3 ;  /* 0x0000065402027816 */ /* 0x000fe20000000003 */
[----:B------:R-:W-:Y:S02]  /*3050*/  IMAD.MOV.U32 R5, RZ, RZ, 0x4 ;  /* 0x00000004ff057424 */ /* 0x000fe400078e00ff */
[----:B------:R-:W-:Y:S01]  /*3060*/  IMAD.SHL.U32 R9, R11, 0x20, RZ ;  /* 0x000000200b097824 */ /* 0x000fe200078e00ff */
[----:B------:R-:W-:Y:S02]  /*3070*/  MOV R3, UR7 ;  /* 0x0000000700037c02 */ /* 0x000fe40008000f00 */
[-C--:B------:R-:W-:Y:S01]  /*3080*/  SHF.L.U32 R7, R6, R11.reuse, RZ ;  /* 0x0000000b06077219 */ /* 0x080fe200000006ff */
[----:B------:R1:W-:Y:S01]  /*3090*/  SYNCS.ARRIVE.TRANS64.RED RZ, [UR7], R5 ;  /* 0x00000005ffff79a7 */ /* 0x0003e20008000407 */
[----:B------:R-:W-:Y:S01]  /*30a0*/  SHF.L.U32 R6, R4, R11, RZ ;  /* 0x0000000b04067219 */ /* 0x000fe200000006ff */
[----:B------:R1:W-:Y:S04]  /*30b0*/  STS [UR37+0x130], R9 ;  /* 0x00013009ff007988 */ /* 0x0003e80008000825 */
[----:B------:R1:W-:Y:S04]  /*30c0*/  STAS [R2.64], R11 ;  /* 0x0000000b02007dbd */ /* 0x0003e8000c0008ff */
[----:B------:R1:W-:Y:S04]  /*30d0*/  ATOMS.OR RZ, [UR6+0x14], R7 ;  /* 0x00001407ffff798c */ /* 0x0003e8000b000006 */
[----:B------:R1:W-:Y:S04]  /*30e0*/  ATOMS.OR RZ, [UR6+0x18], R6 ;  /* 0x00001806ffff798c */ /* 0x0003e8000b000006 */
[----:B------:R1:W-:Y:S02]  /*30f0*/  ATOMS.XOR RZ, [UR6+0x10], R4 ;  /* 0x00001004ffff798c */ /* 0x0003e4000b800006 */
.L_x_59:
[----:B------:R-:W-:Y:S05]  /*3100*/  BSYNC B0 ;  /* 0x0000000000007941 */ /* 0x000fea0003800000 */
.L_x_58:
[----:B------:R-:W-:Y:S05]  /*3110*/  BRA.U UP0, `(.L_x_64) ;  /* 0x00000001006c7547 */ /* 0x000fea000b800000 */
[----:B------:R-:W-:-:S03]  /*3120*/  UMOV UR7, 0xffffffff ;  /* 0xffffffff00077882 */ /* 0x000fc60000000000 */
[----:B------:R-:W-:Y:S05]  /*3130*/  BRA.DIV UR7, `(.L_x_65) ;  /* 0x0000004e07647947 */ /* 0x000fea000b800000 */
[----:B------:R-:W-:-:S13]  /*3140*/  ELECT P6, URZ, PT ;  /* 0x0000000000ff782f */ /* 0x000fda00038c0000 */
.L_x_143:
[----:B------:R-:W-:Y:S05]  /*3150*/  @!P6 BRA `(.L_x_64) ;  /* 0x00000000005ce947 */ /* 0x000fea0003800000 */
[----:B-1----:R-:W1:Y:S02]  /*3160*/  LDS R3, [UR6+0x10] ;  /* 0x00001006ff037984 */ /* 0x002e640008000800 */
[----:B-1----:R-:W-:-:S04]  /*3170*/  SHF.L.U32 R3, R3, 0x1f, RZ ;  /* 0x0000001f03037819 */ /* 0x002fc800000006ff */
[----:B------:R-:W1:Y:S02]  /*3180*/  SYNCS.PHASECHK.TRANS64.TRYWAIT P0, [UR6+0x8], R3 ;  /* 0x00000803ff0075a7 */ /* 0x000e640008001106 */
[----:B-1----:R-:W-:Y:S05]  /*3190*/  @P0 BRA `(.L_x_66) ;  /* 0x0000000000080947 */ /* 0x002fea0003800000 */
[----:B------:R-:W1:Y:S02]  /*31a0*/  SYNCS.PHASECHK.TRANS64.TRYWAIT P0, [UR6+0x8], R3 ;  /* 0x00000803ff0075a7 */ /* 0x000e640008001106 */
[----:B-1----:R-:W-:Y:S05]  /*31b0*/  @!P0 BRA `(.L_x_67) ;  /* 0x0000004c00648947 */ /* 0x002fea0003800000 */
.L_x_66:
[----:B------:R-:W2:Y:S01]  /*31c0*/  LDS R5, [UR37+0x130] ;  /* 0x00013025ff057984 */ /* 0x000ea20008000800 */
[----:B-1----:R-:W-:Y:S02]  /*31d0*/  HFMA2 R2, -RZ, RZ, 0, 5.9604644775390625e-08 ;  /* 0x00000001ff027431 */ /* 0x002fe400000001ff */
[----:B------:R-:W-:Y:S01]  /*31e0*/  IMAD.MOV.U32 R3, RZ, RZ, 0xffff ;  /* 0x0000ffffff037424 */ /* 0x000fe200078e00ff */
[----:B------:R-:W-:Y:S01]  /*31f0*/  UPRMT UR7, UR4, 0x654, UR8 ;  /* 0x0000065404077896 */ /* 0x000fe20008000008 */
[----:B--2---:R-:W-:-:S03]  /*3200*/  IMAD.SHL.U32 R4, R5, 0x20, RZ ;  /* 0x0000002005047824 */ /* 0x004fc600078e00ff */
[-C--:B------:R-:W-:Y:S02]  /*3210*/  SHF.L.U32 R3, R3, R5.reuse, RZ ;  /* 0x0000000503037219 */ /* 0x080fe400000006ff */
[----:B------:R-:W-:Y:S01]  /*3220*/  SHF.L.U32 R5, R2, R5, RZ ;  /* 0x0000000502057219 */ /* 0x000fe200000006ff */
[----:B------:R2:W-:Y:S04]  /*3230*/  STS [UR37+0x130], R4 ;  /* 0x00013004ff007988 */ /* 0x0005e80008000825 */
[----:B------:R2:W-:Y:S04]  /*3240*/  ATOMS.OR RZ, [UR6+0x14], R3 ;  /* 0x00001403ffff798c */ /* 0x0005e8000b000006 */
[----:B------:R2:W-:Y:S01]  /*3250*/  ATOMS.OR RZ, [UR6+0x18], R5 ;  /* 0x00001805ffff798c */ /* 0x0005e2000b000006 */
[----:B------:R-:W-:Y:S03]  /*3260*/  SYNCS.ARRIVE.TRANS64.RED.A1T0 RZ, [UR7], RZ ;  /* 0x000000ffffff79a7 */ /* 0x000fe60008100407 */
[----:B------:R2:W-:Y:S01]  /*3270*/  ATOMS.XOR RZ, [UR6+0x10], R2 ;  /* 0x00001002ffff798c */ /* 0x0005e2000b800006 */
[----:B------:R-:W-:Y:S05]  /*3280*/  BRA `(.L_x_64) ;  /* 0x0000000000107947 */ /* 0x000fea0003800000 */
.L_x_57:
[----:B------:R-:W-:-:S05]  /*3290*/  MOV R2, 0xffffffff ;  /* 0xffffffff00027802 */ /* 0x000fca0000000f00 */
[----:B------:R1:W-:Y:S02]  /*32a0*/  STS [UR37+0x130], R2 ;  /* 0x00013002ff007988 */ /* 0x0003e40008000825 */
[----:B-1----:R-:W-:Y:S02]  /*32b0*/  MOV R2, 0x32d0 ;  /* 0x000032d000027802 */ /* 0x002fe40000000f00 */
[----:B-----5:R-:W-:Y:S05]  /*32c0*/  CALL.REL.NOINC `($__internal_1_$__cuda_sm10x_tcgen05_guardrail_trap_phase_invalid_during_alloc) ;  /* 0x0000005000ac7944 */ /* 0x020fea0003c00000 */
.L_x_64:
[----:B------:R-:W-:Y:S05]  /*32d0*/  WARPSYNC.ALL ;  /* 0x0000000000007948 */ /* 0x000fea0003800000 */
[----:B------:R-:W3:Y:S01]  /*32e0*/  S2UR UR8, SR_CgaCtaId ;  /* 0x00000000000879c3 */ /* 0x000ee20000008800 */
[----:B------:R-:W-:Y:S01]  /*32f0*/  UMOV UR6, 0x400 ;  /* 0x0000040000067882 */ /* 0x000fe20000000000 */
[----:B------:R-:W-:-:S06]  /*3300*/  NOP ;  /* 0x0000000000007918 */ /* 0x000fcc0000000000 */
[----:B------:R-:W-:Y:S06]  /*3310*/  BAR.ARV 0x6, 0xa0 ;  /* 0x0182800000007b1d */ /* 0x000fec0000002000 */
[----:B------:R-:W-:Y:S01]  /*3320*/  LOP3.LUT R0, R0, 0xffff, RZ, 0xc0, !PT ;  /* 0x0000ffff00007812 */ /* 0x000fe200078ec0ff */
[----:B-1----:R-:W-:Y:S01]  /*3330*/  IMAD.MOV.U32 R9, RZ, RZ, 0x1 ;  /* 0x00000001ff097424 */ /* 0x002fe200078e00ff */
[----:B------:R-:W-:Y:S01]  /*3340*/  LOP3.LUT R8, R8, 0xffff, RZ, 0xc0, !PT ;  /* 0x0000ffff08087812 */ /* 0x000fe200078ec0ff */
[----:B------:R-:W-:Y:S01]  /*3350*/  UMOV UR22, URZ ;  /* 0x000000ff00167c82 */ /* 0x000fe20008000000 */
[----:B------:R-:W-:Y:S01]  /*3360*/  R2UR UR12, R0 ;  /* 0x00000000000c72ca */ /* 0x000fe200000e0000 */
[----:B------:R-:W-:Y:S01]  /*3370*/  UMOV UR21, URZ ;  /* 0x000000ff00157c82 */ /* 0x000fe20008000000 */
[----:B------:R-:W-:Y:S01]  /*3380*/  R2UR UR13, R8 ;  /* 0x00000000080d72ca */ /* 0x000fe200000e0000 */
[----:B------:R-:W-:Y:S01]  /*3390*/  IMAD.MOV.U32 R8, RZ, RZ, RZ ;  /* 0x000000ffff087224 */ /* 0x000fe200078e00ff */
[----:B------:R-:W-:Y:S01]  /*33a0*/  UMOV UR20, URZ ;  /* 0x000000ff00147c82 */ /* 0x000fe20008000000 */
[----:B------:R-:W-:-:S02]  /*33b0*/  UISETP.NE.AND UP2, UPT, UR5, URZ, UPT ;  /* 0x000000ff0500728c */ /* 0x000fc4000bf45270 */
[----:B---3--:R-:W-:Y:S01]  /*33c0*/  ULEA UR8, UR8, UR6, 0x18 ;  /* 0x0000000608087291 */ /* 0x008fe2000f8ec0ff */
[----:B------:R-:W1:Y:S03]  /*33d0*/  LDCU UR6, c[0x0][0x38c] ;  /* 0x00007180ff0677ac */ /* 0x000e660008000800 */
[----:B------:R-:W-:Y:S02]  /*33e0*/  UIADD3 UR14, UPT, UPT, UR8, 0x4300, URZ ;  /* 0x00004300080e7890 */ /* 0x000fe4000fffe0ff */
[----:B------:R-:W-:-:S03]  /*33f0*/  UIADD3 UR15, UPT, UPT, UR8, 0x9300, URZ ;  /* 0x00009300080f7890 */ /* 0x000fc6000fffe0ff */
[----:B--2---:R-:W2:Y:S01]  /*3400*/  LDS R2, [UR8+0x130] ;  /* 0x00013008ff027984 */ /* 0x004ea20008000800 */
[----:B------:R-:W-:Y:S02]  /*3410*/  USHF.R.U32.HI UR14, URZ, 0x4, UR14 ;  /* 0x00000004ff0e7899 */ /* 0x000fe4000801160e */
[----:B------:R-:W-:Y:S02]  /*3420*/  USHF.R.U32.HI UR15, URZ, 0x4, UR15 ;  /* 0x00000004ff0f7899 */ /* 0x000fe4000801160f */
[----:B------:R-:W-:Y:S02]  /*3430*/  ULOP3.LUT UR14, UR14, 0x3fff, URZ, 0xc0, !UPT ;  /* 0x00003fff0e0e7892 */ /* 0x000fe4000f8ec0ff */
[----:B------:R-:W-:Y:S02]  /*3440*/  ULOP3.LUT UR15, UR15, 0x3fff, URZ, 0xc0, !UPT ;  /* 0x00003fff0f0f7892 */ /* 0x000fe4000f8ec0ff */
[----:B------:R-:W-:Y:S02]  /*3450*/  ULOP3.LUT UR14, UR14, 0x10000, URZ, 0xfc, !UPT ;  /* 0x000100000e0e7892 */ /* 0x000fe4000f8efcff */
[----:B-1----:R-:W-:-:S02]  /*3460*/  UIADD3 UR6, UPT, UPT, UR6, 0x3f, URZ ;  /* 0x0000003f06067890 */ /* 0x002fc4000fffe0ff */
[----:B------:R-:W-:Y:S02]  /*3470*/  ULOP3.LUT UR15, UR15, 0x10000, URZ, 0xfc, !UPT ;  /* 0x000100000f0f7892 */ /* 0x000fe4000f8efcff */
[----:B------:R-:W-:Y:S01]  /*3480*/  USHF.R.S32.HI UR7, URZ, 0x1f, UR6 ;  /* 0x0000001fff077899 */ /* 0x000fe20008011406 */
[----:B------:R-:W-:Y:S01]  /*3490*/  UMOV UR28, 0x0 ;  /* 0x00000000001c7882 */ /* 0x000fe20000000000 */
[----:B------:R-:W-:Y:S02]  /*34a0*/  UMOV UR29, 0x82004a0 ;  /* 0x082004a0001d7882 */ /* 0x000fe40000000000 */
[----:B------:R-:W-:Y:S01]  /*34b0*/  ULEA.HI UR7, UR7, UR6, URZ, 0x6 ;  /* 0x0000000607077291 */ /* 0x000fe2000f8f30ff */
[----:B------:R-:W-:Y:S01]  /*34c0*/  UMOV UR26, 0x0 ;  /* 0x00000000001a7882 */ /* 0x000fe20000000000 */
[----:B------:R-:W-:Y:S02]  /*34d0*/  UMOV UR27, 0x82004a0 ;  /* 0x082004a0001b7882 */ /* 0x000fe40000000000 */
[----:B------:R-:W-:-:S04]  /*34e0*/  USHF.R.S32.HI UR7, URZ, 0x6, UR7 ;  /* 0x00000006ff077899 */ /* 0x000fc80008011407 */
[----:B------:R-:W-:-:S04]  /*34f0*/  UISETP.LT.AND UP0, UPT, UR7, 0x1, UPT ;  /* 0x000000010700788c */ /* 0x000fc8000bf01270 */
[----:B------:R-:W-:Y:S01]  /*3500*/  USEL UR23, UR7, 0x1, !UP0 ;  /* 0x0000000107177887 */ /* 0x000fe2000c000000 */
[----:B--2---:R-:W-:Y:S02]  /*3510*/  R2UR UR24, R2 ;  /* 0x00000000021872ca */ /* 0x004fe400000e0000 */
[----:B------:R-:W-:-:S13]  /*3520*/  CS2R R2, SRZ ;  /* 0x0000000000027805 */ /* 0x000fda000001ff00 */
.L_x_75:
[C---:B------:R-:W-:Y:S02]  /*3530*/  LEA R0, R8.reuse, UR8, 0x3 ;  /* 0x0000000808007c11 */ /* 0x040fe4000f8e18ff */
[----:B------:R-:W-:Y:S02]  /*3540*/  SHF.L.U32 R5, R3, 0x1f, RZ ;  /* 0x0000001f03057819 */ /* 0x000fe400000006ff */
[----:B------:R-:W-:Y:S02]  /*3550*/  LEA R4, R8, UR8, 0x4 ;  /* 0x0000000808047c11 */ /* 0x000fe4000f8e20ff */
[----:B------:R-:W1:Y:S02]  /*3560*/  SYNCS.PHASECHK.TRANS64.TRYWAIT P0, [R0+URZ+0x80], R5 ;  /* 0x00008005000075a7 */ /* 0x000e6400080011ff */
[----:B-1-34-:R-:W-:Y:S05]  /*3570*/  @!P0 BRA `(.L_x_68) ;  /* 0x00000048008c8947 */ /* 0x01afea0003800000 */
.L_x_144:
[----:B-1----:R-:W1:Y:S01]  /*3580*/  LDS.128 R4, [R4+0x110] ;  /* 0x0001100004047984 */ /* 0x002e620000000c00 */
[----:B------:R-:W-:Y:S02]  /*3590*/  VIADD R0, R0, 0x90 ;  /* 0x0000009000007836 */ /* 0x000fe40000000000 */
[----:B------:R-:W-:Y:S01]  /*35a0*/  VIADD R8, R8, 0x1 ;  /* 0x0000000108087836 */ /* 0x000fe20000000000 */
[----:B------:R-:W-:Y:S01]  /*35b0*/  @!PT LDS RZ, [RZ] ;  /* 0x00000000fffff984 */ /* 0x000fe20000000800 */
[----:B------:R-:W-:Y:S01]  /*35c0*/  @!PT LDS RZ, [RZ] ;  /* 0x00000000fffff984 */ /* 0x000fe20000000800 */
[----:B------:R-:W-:Y:S01]  /*35d0*/  @!PT LDS RZ, [RZ] ;  /* 0x00000000fffff984 */ /* 0x000fe20000000800 */
[----:B------:R-:W-:Y:S01]  /*35e0*/  @!PT LDS RZ, [RZ] ;  /* 0x00000000fffff984 */ /* 0x000fe20000000800 */
[----:B------:R2:W-:Y:S06]  /*35f0*/  MEMBAR.ALL.CTA ;  /* 0x0000000000007992 */ /* 0x0005ec0000008000 */
[----:B--2---:R-:W2:Y:S01]  /*3600*/  FENCE.VIEW.ASYNC.S ;  /* 0x00000000000073c6 */ /* 0x004ea20000000000 */
[----:B------:R-:W-:-:S04]  /*3610*/  PRMT R0, RZ, 0x654, R0 ;  /* 0x00000654ff007816 */ /* 0x000fc80000000000 */
[----:B--2---:R2:W-:Y:S01]  /*3620*/  SYNCS.ARRIVE.TRANS64.RED.A1T0 RZ, [R0+URZ], RZ ;  /* 0x000000ff00ff79a7 */ /* 0x0045e200081004ff */
[----:B-1----:R-:W-:Y:S01]  /*3630*/  LOP3.LUT P1, RZ, R6, 0x1, RZ, 0xc0, !PT ;  /* 0x0000000106ff7812 */ /* 0x002fe2000782c0ff */
[----:B--2---:R-:W-:-:S12]  /*3640*/  BRA.U UP2, `(.L_x_69) ;  /* 0x0000000102e07547 */ /* 0x004fd8000b800000 */
[----:B------:R-:W1:Y:S01]  /*3650*/  LDCU UR6, c[0x0][0x38c] ;  /* 0x00007180ff0677ac */ /* 0x000e620008000800 */
[----:B------:R-:W-:Y:S02]  /*3660*/  PLOP3.LUT P2, PT, PT, PT, PT, 0x80, 0x8 ;  /* 0x000000000008781c */ /* 0x000fe40003f4f070 */
[----:B------:R-:W-:Y:S01]  /*3670*/  SHF.L.U32 R5, R9, 0x1f, RZ ;  /* 0x0000001f09057819 */ /* 0x000fe200000006ff */
[----:B------:R-:W-:Y:S02]  /*3680*/  ULEA UR10, UR22, UR8, 0x3 ;  /* 0x00000008160a7291 */ /* 0x000fe4000f8e18ff */
[----:B------:R-:W-:Y:S02]  /*3690*/  ULEA UR11, UR22, UR24, 0x6 ;  /* 0x00000018160b7291 */ /* 0x000fe4000f8e30ff */
[----:B-1----:R-:W-:-:S06]  /*36a0*/  UISETP.GE.AND UP0, UPT, UR6, 0x1, UPT ;  /* 0x000000010600788c */ /* 0x002fcc000bf06270 */
[----:B------:R-:W-:-:S05]  /*36b0*/  PLOP3.LUT P0, PT, PT, PT, UP0, 0x80, 0x8 ;  /* 0x000000000008781c */ /* 0x000fca0003f0f008 */
[----:B------:R-:W-:-:S08]  /*36c0*/  @UP0 ULEA UR6, UR21, UR8, 0x3 ;  /* 0x0000000815060291 */ /* 0x000fd0000f8e18ff */
[----:B------:R-:W-:-:S04]  /*36d0*/  @P0 SHF.L.U32 R0, R2, 0x1f, RZ ;  /* 0x0000001f02000819 */ /* 0x000fc800000006ff */
[----:B------:R1:W2:Y:S01]  /*36e0*/  @P0 SYNCS.PHASECHK.TRANS64.TRYWAIT P2, [UR6], R0 ;  /* 0x00000000ff0005a7 */ /* 0x0002a20008041106 */
[----:B------:R-:W3:Y:S02]  /*36f0*/  SYNCS.PHASECHK.TRANS64.TRYWAIT P0, [UR10+0xc0], R5 ;  /* 0x0000c005ff0075a7 */ /* 0x000ee4000800110a */
[----:B-123--:R-:W-:Y:S05]  /*3700*/  @!P0 BRA `(.L_x_70) ;  /* 0x00000048003c8947 */ /* 0x00efea0003800000 */
.L_x_146:
[----:B------:R-:W-:Y:S01]  /*3710*/  UMOV UR19, UR20 ;  /* 0x0000001400137c82 */ /* 0x000fe20008000000 */
[----:B------:R-:W-:Y:S05]  /*3720*/  BRA.U !UP0, `(.L_x_71) ;  /* 0x0000000108987547 */ /* 0x000fea000b800000 */
[----:B------:R-:W-:Y:S02]  /*3730*/  UIADD3 UR19, UPT, UPT, UR23, UR20, URZ ;  /* 0x0000001417137290 */ /* 0x000fe4000fffe0ff */
[----:B------:R-:W-:Y:S01]  /*3740*/  UPLOP3.LUT UP3, UPT, UPT, UPT, UPT, 0x40, 0x4 ;  /* 0x000000000004789c */ /* 0x000fe20003f6e870 */
[----:B------:R-:W-:Y:S01]  /*3750*/  UMOV UR18, UR7 ;  /* 0x0000000700127c82 */ /* 0x000fe20008000000 */
[----:B------:R-:W-:-:S09]  /*3760*/  UMOV UR17, UR21 ;  /* 0x0000001500117c82 */ /* 0x000fd20008000000 */
.L_x_74:
[----:B--2---:R-:W-:Y:S01]  /*3770*/  ULEA UR9, UR17, UR8, 0x3 ;  /* 0x0000000811097291 */ /* 0x004fe2000f8e18ff */
[----:B---3--:R-:W-:Y:S11]  /*3780*/  @P2 BRA `(.L_x_72) ;  /* 0x00000000000c2947 */ /* 0x008ff60003800000 */
[----:B-1----:R-:W-:Y:S04]  /*3790*/  SHF.L.U32 R5, R2, 0x1f, RZ ;  /* 0x0000001f02057819 */ /* 0x002fe800000006ff */
[----:B------:R-:W1:Y:S02]  /*37a0*/  SYNCS.PHASECHK.TRANS64.TRYWAIT P0, [UR9], R5 ;  /* 0x00000005ff0075a7 */ /* 0x000e640008001109 */
[----:B-1----:R-:W-:Y:S05]  /*37b0*/  @!P0 BRA `(.L_x_73) ;  /* 0x0000004800288947 */ /* 0x002fea0003800000 */
.L_x_72:
[----:B------:R-:W-:Y:S01]  /*37c0*/  UISETP.NE.AND UP0, UPT, UR18, 0x1, UPT ;  /* 0x000000011200788c */ /* 0x000fe2000bf05270 */
[----:B------:R-:W-:Y:S01]  /*37d0*/  PLOP3.LUT P2, PT, PT, PT, PT, 0x80, 0x8 ;  /* 0x000000000008781c */ /* 0x000fe20003f4f070 */
[----:B------:R-:W-:Y:S02]  /*37e0*/  UIADD3 UR21, UPT, UPT, UR17, 0x1, URZ ;  /* 0x0000000111157890 */ /* 0x000fe4000fffe0ff */
[----:B------:R-:W-:Y:S02]  /*37f0*/  ULEA UR30, UR17, UR15, 0x8 ;  /* 0x0000000f111e7291 */ /* 0x000fe4000f8e40ff */
[----:B------:R-:W-:Y:S01]  /*3800*/  UISETP.NE.AND UP1, UPT, UR21, 0x5, UPT ;  /* 0x000000051500788c */ /* 0x000fe2000bf25270 */
[----:B------:R-:W-:Y:S01]  /*3810*/  PLOP3.LUT P0, PT, PT, PT, UP0, 0x80, 0x8 ;  /* 0x000000000008781c */ /* 0x000fe20003f0f008 */
[----:B------:R-:W-:Y:S02]  /*3820*/  ULEA UR32, UR17, UR14, 0x8 ;  /* 0x0000000e11207291 */ /* 0x000fe4000f8e40ff */
[----:B------:R-:W-:Y:S02]  /*3830*/  USEL UR16, URZ, 0x1, UP1 ;  /* 0x00000001ff107887 */ /* 0x000fe40008800000 */
[----:B------:R-:W-:Y:S02]  /*3840*/  USEL UR21, UR21, URZ, UP1 ;  /* 0x000000ff15157287 */ /* 0x000fe40008800000 */
[----:B------:R-:W-:Y:S02]  /*3850*/  UIADD3 UR36, UPT, UPT, UR30, 0x2, URZ ;  /* 0x000000021e247890 */ /* 0x000fe4000fffe0ff */
[----:B------:R-:W-:Y:S01]  /*3860*/  @UP0 ULEA UR6, UR21, UR8, 0x3 ;  /* 0x0000000815060291 */ /* 0x000fe2000f8e18ff */
[----:B------:R-:W-:Y:S01]  /*3870*/  LOP3.LUT R2, R2, UR16, RZ, 0x3c, !PT ;  /* 0x0000001002027c12 */ /* 0x000fe2000f8e3cff */
[----:B------:R-:W-:Y:S02]  /*3880*/  UIADD3 UR34, UPT, UPT, UR32, 0x2, URZ ;  /* 0x0000000220227890 */ /* 0x000fe4000fffe0ff */
[----:B------:R-:W-:Y:S01]  /*3890*/  UIADD3 UR9, UPT, UPT, UR9, 0x28, URZ ;  /* 0x0000002809097890 */ /* 0x000fe2000fffe0ff */
[----:B-1----:R-:W-:Y:S01]  /*38a0*/  @P0 SHF.L.U32 R0, R2, 0x1f, RZ ;  /* 0x0000001f02000819 */ /* 0x002fe200000006ff */
[----:B------:R-:W-:Y:S01]  /*38b0*/  UMOV UR31, 0x80004020 ;  /* 0x80004020001f7882 */ /* 0x000fe20000000000 */
[----:B------:R-:W-:Y:S01]  /*38c0*/  UMOV UR33, 0x80004020 ;  /* 0x8000402000217882 */ /* 0x000fe20000000000 */
[----:B------:R-:W-:Y:S01]  /*38d0*/  UMOV UR37, 0x80004020 ;  /* 0x8000402000257882 */ /* 0x000fe20000000000 */
[----:B------:R2:W3:Y:S01]  /*38e0*/  @P0 SYNCS.PHASECHK.TRANS64.TRYWAIT P2, [UR6], R0 ;  /* 0x00000000ff0005a7 */ /* 0x0004e20008041106 */
[----:B------:R-:W-:Y:S01]  /*38f0*/  UIADD3 UR20, UPT, UPT, UR20, 0x1, URZ ;  /* 0x0000000114147890 */ /* 0x000fe2000fffe0ff */
[----:B------:R2:W-:Y:S01]  /*3900*/  UTCIMMA.2CTA gdesc[UR32], gdesc[UR30], tmem[UR11], tmem[UR28], idesc[UR29], UP3 ;  /* 0x00ff1c1e200075ea */ /* 0x0005e20009a0010b */
[----:B------:R-:W-:Y:S02]  /*3910*/  UIADD3 UR18, UPT, UPT, UR18, -0x1, URZ ;  /* 0xffffffff12127890 */ /* 0x000fe4000fffe0ff */
[----:B------:R-:W-:Y:S02]  /*3920*/  UISETP.NE.AND UP0, UPT, UR20, UR19, UPT ;  /* 0x000000131400728c */ /* 0x000fe4000bf05270 */
[----:B------:R-:W-:Y:S01]  /*3930*/  UPLOP3.LUT UP3, UPT, UPT, UPT, UPT, 0x80, 0x8 ;  /* 0x000000000008789c */ /* 0x000fe20003f6f070 */
[----:B------:R-:W-:Y:S01]  /*3940*/  UMOV UR35, 0x80004020 ;  /* 0x8000402000237882 */ /* 0x000fe20000000000 */
[----:B------:R-:W-:Y:S01]  /*3950*/  UMOV UR17, UR21 ;  /* 0x0000001500117c82 */ /* 0x000fe20008000000 */
[----:B------:R2:W-:Y:S01]  /*3960*/  UTCIMMA.2CTA gdesc[UR34], gdesc[UR36], tmem[UR11], tmem[UR26], idesc[UR27], UPT ;  /* 0x00ff1a24220075ea */ /* 0x0005e2000ba0010b */
[----:B------:R2:W-:Y:S03]  /*3970*/  UTCBAR.2CTA.MULTICAST [UR9], URZ, UR13 ;  /* 0x000000ff090073e9 */ /* 0x0005e6000820080d */
[----:B------:R-:W-:Y:S05]  /*3980*/  BRA.U UP0, `(.L_x_74) ;  /* 0xfffffffd00787547 */ /* 0x000fea000b83ffff */
.L_x_71:
[----:B------:R-:W-:Y:S01]  /*3990*/  UIADD3 UR10, UPT, UPT, UR10, 0xa0, URZ ;  /* 0x000000a00a0a7890 */ /* 0x000fe2000fffe0ff */
[----:B------:R-:W-:-:S08]  /*39a0*/  UMOV UR20, UR19 ;  /* 0x0000001300147c82 */ /* 0x000fd00008000000 */
[----:B------:R4:W-:Y:S01]  /*39b0*/  UTCBAR.2CTA.MULTICAST [UR10], URZ, UR12 ;  /* 0x000000ff0a0073e9 */ /* 0x0009e2000820080c */
[----:B------:R-:W-:Y:S02]  /*39c0*/  NOP ;  /* 0x0000000000007918 */ /* 0x000fe40000000000 */
.L_x_69:
[----:B------:R-:W-:Y:S01]  /*39d0*/  UIADD3 UR22, UPT, UPT, UR22, 0x1, URZ ;  /* 0x0000000116167890 */ /* 0x000fe2000fffe0ff */
[----:B------:R-:W-:-:S03]  /*39e0*/  ISETP.NE.AND P0, PT, R8, 0x2, PT ;  /* 0x000000020800780c */ /* 0x000fc60003f05270 */
[----:B------:R-:W-:Y:S01]  /*39f0*/  UISETP.NE.AND UP0, UPT, UR22, 0x4, UPT ;  /* 0x000000041600788c */ /* 0x000fe2000bf05270 */
[----:B-12---:R-:W-:Y:S02]  /*3a00*/  SEL R0, RZ, 0x1, P0 ;  /* 0x00000001ff007807 */ /* 0x006fe40000000000 */
[----:B------:R-:W-:Y:S01]  /*3a10*/  SEL R8, R8, RZ, P0 ;  /* 0x000000ff08087207 */ /* 0x000fe20000000000 */
[----:B------:R-:W-:Y:S01]  /*3a20*/  USEL UR6, URZ, 0x1, UP0 ;  /* 0x00000001ff067887 */ /* 0x000fe20008000000 */
[----:B------:R-:W-:Y:S01]  /*3a30*/  LOP3.LUT R3, R3, R0, RZ, 0x3c, !PT ;  /* 0x0000000003037212 */ /* 0x000fe200078e3cff */
[----:B------:R-:W-:-:S04]  /*3a40*/  USEL UR22, UR22, URZ, UP0 ;  /* 0x000000ff16167287 */ /* 0x000fc80008000000 */
[----:B------:R-:W-:Y:S01]  /*3a50*/  LOP3.LUT R9, R9, UR6, RZ, 0x3c, !PT ;  /* 0x0000000609097c12 */ /* 0x000fe2000f8e3cff */
[----:B------:R-:W-:Y:S07]  /*3a60*/  @P1 BRA `(.L_x_75) ;  /* 0xfffffff800b01947 */ /* 0x000fee000383ffff */
[----:B------:R-:W1:Y:S01]  /*3a70*/  S2UR UR6, SR_CgaCtaId ;  /* 0x00000000000679c3 */ /* 0x000e620000008800 */
[----:B------:R-:W-:Y:S01]  /*3a80*/  ELECT P0, URZ, PT ;  /* 0x0000000000ff782f */ /* 0x000fe20003800000 */
[----:B------:R-:W-:Y:S01]  /*3a90*/  HFMA2 R0, -RZ, RZ, 0, 5.9604644775390625e-08 ;  /* 0x00000001ff007431 */ /* 0x000fe200000001ff */
[----:B------:R-:W-:-:S05]  /*3aa0*/  UMOV UR7, 0x40 ;  /* 0x0000004000077882 */ /* 0x000fca0000000000 */
[----:B------:R-:W-:Y:S01]  /*3ab0*/  UVIRTCOUNT.DEALLOC.SMPOOL 0x80 ;  /* 0x000000800000784c */ /* 0x000fe20000000000 */
[----:B------:R-:W-:Y:S02]  /*3ac0*/  UISETP.NE.AND UP0, UPT, UR5, URZ, UPT ;  /* 0x000000ff0500728c */ /* 0x000fe4000bf05270 */
[----:B-1----:R-:W-:-:S09]  /*3ad0*/  ULEA UR6, UR6, UR7, 0x18 ;  /* 0x0000000706067291 */ /* 0x002fd2000f8ec0ff */
[----:B------:R1:W-:Y:S01]  /*3ae0*/  @P0 STS.U8 [UR6+0x1c], R0 ;  /* 0x00001c00ff000988 */ /* 0x0003e20008000006 */
[----:B------:R-:W-:Y:S05]  /*3af0*/  BRA.U UP0, `(.L_x_76) ;  /* 0x0000000100a07547 */ /* 0x000fea000b800000 */
[----:B------:R-:W-:Y:S01]  /*3b00*/  UIADD3 UR5, UPT, UPT, UR8, 0xc0, URZ ;  /* 0x000000c008057890 */ /* 0x000fe2000fffe0ff */
[----:B------:R-:W-:-:S03]  /*3b10*/  SHF.L.U32 R3, R9, 0x1f, RZ ;  /* 0x0000001f09037819 */ /* 0x000fc600000006ff */
[----:B------:R-:W-:-:S09]  /*3b20*/  ULEA UR7, UR22, UR5, 0x3 ;  /* 0x0000000516077291 */ /* 0x000fd2000f8e18ff */
[----:B------:R-:W2:Y:S02]  /*3b30*/  SYNCS.PHASECHK.TRANS64.TRYWAIT P0, [UR7], R3 ;  /* 0x00000003ff0075a7 */ /* 0x000ea40008001107 */
[----:B--2---:R-:W-:Y:S05]  /*3b40*/  @!P0 BRA `(.L_x_77) ;  /* 0x00000044005c8947 */ /* 0x004fea0003800000 */
.L_x_149:
[----:B------:R-:W-:-:S04]  /*3b50*/  UIADD3 UR9, UPT, UPT, UR22, 0x1, URZ ;  /* 0x0000000116097890 */ /* 0x000fc8000fffe0ff */
[----:B------:R-:W-:-:S04]  /*3b60*/  UISETP.NE.AND UP1, UPT, UR9, 0x4, UPT ;  /* 0x000000040900788c */ /* 0x000fc8000bf25270 */
[----:B----4-:R-:W-:Y:S02]  /*3b70*/  USEL UR10, URZ, 0x1, UP1 ;  /* 0x00000001ff0a7887 */ /* 0x010fe40008800000 */
[----:B------:R-:W-:-:S04]  /*3b80*/  USEL UR9, UR9, URZ, UP1 ;  /* 0x000000ff09097287 */ /* 0x000fc80008800000 */
[----:B------:R-:W-:Y:S01]  /*3b90*/  ULEA UR7, UR9, UR5, 0x3 ;  /* 0x0000000509077291 */ /* 0x000fe2000f8e18ff */
[----:B------:R-:W-:-:S04]  /*3ba0*/  LOP3.LUT R2, R9, UR10, RZ, 0x3c, !PT ;  /* 0x0000000a09027c12 */ /* 0x000fc8000f8e3cff */
[----:B-1----:R-:W-:-:S04]  /*3bb0*/  SHF.L.U32 R3, R2, 0x1f, RZ ;  /* 0x0000001f02037819 */ /* 0x002fc800000006ff */
[----:B------:R-:W1:Y:S02]  /*3bc0*/  SYNCS.PHASECHK.TRANS64.TRYWAIT P0, [UR7], R3 ;  /* 0x00000003ff0075a7 */ /* 0x000e640008001107 */
[----:B-1----:R-:W-:Y:S05]  /*3bd0*/  @!P0 BRA `(.L_x_78) ;  /* 0x0000004400508947 */ /* 0x002fea0003800000 */
.L_x_151:
        /* <DEDUP_REMOVED lines=9> */
.L_x_153:
[----:B------:R-:W-:-:S04]  /*3c70*/  UIADD3 UR9, UPT, UPT, UR9, 0x1, URZ ;  /* 0x0000000109097890 */ /* 0x000fc8000fffe0ff */
[----:B------:R-:W-:-:S04]  /*3c80*/  UISETP.NE.AND UP1, UPT, UR9, 0x4, UPT ;  /* 0x000000040900788c */ /* 0x000fc8000bf25270 */
[----:B------:R-:W-:Y:S02]  /*3c90*/  USEL UR7, URZ, 0x1, UP1 ;  /* 0x00000001ff077887 */ /* 0x000fe40008800000 */
[----:B------:R-:W-:-:S04]  /*3ca0*/  USEL UR9, UR9, URZ, UP1 ;  /* 0x000000ff09097287 */ /* 0x000fc80008800000 */
[----:B------:R-:W-:Y:S01]  /*3cb0*/  ULEA UR9, UR9, UR5, 0x3 ;  /* 0x0000000509097291 */ /* 0x000fe2000f8e18ff */
[----:B-1----:R-:W-:-:S04]  /*3cc0*/  LOP3.LUT R3, R2, UR7, RZ, 0x3c, !PT ;  /* 0x0000000702037c12 */ /* 0x002fc8000f8e3cff */
[----:B------:R-:W-:Y:S01]  /*3cd0*/  SHF.L.U32 R3, R3, 0x1f, RZ ;  /* 0x0000001f03037819 */ /* 0x000fe200000006ff */
[----:B------:R-:W-:-:S04]  /*3ce0*/  IMAD.U32 R0, RZ, RZ, UR9 ;  /* 0x00000009ff007e24 */ /* 0x000fc8000f8e00ff */
[----:B------:R1:W2:Y:S03]  /*3cf0*/  SYNCS.PHASECHK.TRANS64.TRYWAIT P0, [R0+URZ], R3 ;  /* 0x00000003000075a7 */ /* 0x0002a600080011ff */
[----:B--2---:R-:W-:Y:S05]  /*3d00*/  @!P0 NANOSLEEP.SYNCS 0x989680 ;  /* 0x009896800000895d */ /* 0x004fea0003900000 */
[----:B------:R-:W2:Y:S02]  /*3d10*/  @!P0 SYNCS.PHASECHK.TRANS64 P0, [R0+URZ], R3 ;  /* 0x00000003000085a7 */ /* 0x000ea400080010ff */
[----:B--2---:R-:W-:Y:S05]  /*3d20*/  @P0 BRA `(.L_x_80) ;  /* 0x0000000000200947 */ /* 0x004fea0003800000 */
.L_x_81:
[----:B--2---:R2:W4:Y:S02]  /*3d30*/  SYNCS.PHASECHK.TRANS64.TRYWAIT P0, [R0+URZ], R3 ;  /* 0x00000003000075a7 */ /* 0x00452400080011ff */
[----:B----4-:R-:W-:Y:S05]  /*3d40*/  @!P0 NANOSLEEP.SYNCS 0x989680 ;  /* 0x009896800000895d */ /* 0x010fea0003900000 */
[----:B------:R-:W4:Y:S02]  /*3d50*/  @!P0 SYNCS.PHASECHK.TRANS64 P0, [R0+URZ], R3 ;  /* 0x00000003000085a7 */ /* 0x000f2400080010ff */
[----:B----4-:R-:W-:Y:S05]  /*3d60*/  @!P0 BRA `(.L_x_81) ;  /* 0xfffffffc00f08947 */ /* 0x010fea000383ffff */
[----:B------:R-:W-:Y:S05]  /*3d70*/  BRA `(.L_x_80) ;  /* 0x00000000000c7947 */ /* 0x000fea0003800000 */
.L_x_76:
[----:B------:R-:W-:-:S04]  /*3d80*/  UIADD3 UR5, UPT, UPT, UR8, 0x100, URZ ;  /* 0x0000010008057890 */ /* 0x000fc8000fffe0ff */
[----:B------:R-:W-:-:S09]  /*3d90*/  UPRMT UR5, UR4, 0x654, UR5 ;  /* 0x0000065404057896 */ /* 0x000fd20008000005 */
[----:B------:R-:W-:Y:S03]  /*3da0*/  SYNCS.ARRIVE.TRANS64.RED.A1T0 RZ, [UR5], RZ ;  /* 0x000000ffffff79a7 */ /* 0x000fe60008100405 */
.L_x_80:
[----:B-12---:R-:W-:Y:S01]  /*3db0*/  SHF.L.U32 R3, RZ, 0x1f, RZ ;  /* 0x0000001fff037819 */ /* 0x006fe200000006ff */
[----:B------:R-:W-:Y:S01]  /*3dc0*/  UIADD3 UR5, UPT, UPT, UR8, 0x100, URZ ;  /* 0x0000010008057890 */ /* 0x000fe2000fffe0ff */
[----:B------:R-:W-:Y:S02]  /*3dd0*/  PLOP3.LUT P0, PT, PT, PT, UP0, 0x80, 0x8 ;  /* 0x000000000008781c */ /* 0x000fe40003f0f008 */
[----:B------:R-:W1:Y:S02]  /*3de0*/  SYNCS.PHASECHK.TRANS64.TRYWAIT P1, [UR8+0x100], R3 ;  /* 0x00010003ff0075a7 */ /* 0x000e640008021108 */
[----:B-1----:R-:W-:Y:S09]  /*3df0*/  @!P1 BRA `(.L_x_82) ;  /* 0x0000004000f89947 */ /* 0x002ff20003800000 */
.L_x_155:
[----:B------:R-:W-:Y:S01]  /*3e00*/  @!UP0 UPRMT UR5, UR4, 0x654, UR5 ;  /* 0x0000065404058896 */ /* 0x000fe20008000005 */
[----:B------:R-:W-:Y:S02]  /*3e10*/  UMOV UR8, 0xffff ;  /* 0x0000ffff00087882 */ /* 0x000fe40000000000 */
[----:B------:R-:W-:-:S06]  /*3e20*/  UMOV UR4, 0x1 ;  /* 0x0000000100047882 */ /* 0x000fcc0000000000 */
[----:B------:R-:W-:Y:S01]  /*3e30*/  @!P0 SYNCS.ARRIVE.TRANS64.RED.A1T0 RZ, [UR5], RZ ;  /* 0x000000ffffff89a7 */ /* 0x000fe20008100405 */
[----:B------:R-:W-:Y:S01]  /*3e40*/  NOP ;  /* 0x0000000000007918 */ /* 0x000fe20000000000 */
[----:B-1----:R-:W1:Y:S01]  /*3e50*/  LDS R0, [UR6+0x14] ;  /* 0x00001406ff007984 */ /* 0x002e620008000800 */
[----:B------:R-:W-:-:S04]  /*3e60*/  ULOP3.LUT UR5, UR24, 0xffff, URZ, 0xc0, !UPT ;  /* 0x0000ffff18057892 */ /* 0x000fc8000f8ec0ff */
[----:B------:R-:W-:-:S04]  /*3e70*/  USHF.R.U32.HI UR5, URZ, 0x5, UR5 ;  /* 0x00000005ff057899 */ /* 0x000fc80008011605 */
[----:B------:R-:W-:Y:S02]  /*3e80*/  USHF.L.U32 UR8, UR8, UR5, URZ ;  /* 0x0000000508087299 */ /* 0x000fe400080006ff */
[----:B------:R-:W-:-:S04]  /*3e90*/  USHF.L.U32 UR4, UR4, UR5, URZ ;  /* 0x0000000504047299 */ /* 0x000fc800080006ff */
[----:B-1----:R-:W-:-:S04]  /*3ea0*/  LOP3.LUT R0, R0, UR8, RZ, 0xc0, !PT ;  /* 0x0000000800007c12 */ /* 0x002fc8000f8ec0ff */
[----:B------:R-:W-:-:S13]  /*3eb0*/  ISETP.NE.AND P0, PT, R0, UR8, PT ;  /* 0x0000000800007c0c */ /* 0x000fda000bf05270 */
[----:B------:R-:W-:Y:S05]  /*3ec0*/  @P0 BRA `(.L_x_83) ;  /* 0x0000000000580947 */ /* 0x000fea0003800000 */
[----:B------:R-:W1:Y:S02]  /*3ed0*/  LDS R0, [UR6+0x18] ;  /* 0x00001806ff007984 */ /* 0x000e640008000800 */
[----:B-1----:R-:W-:-:S04]  /*3ee0*/  LOP3.LUT R0, R0, UR4, RZ, 0xc0, !PT ;  /* 0x0000000400007c12 */ /* 0x002fc8000f8ec0ff */
[----:B------:R-:W-:-:S13]  /*3ef0*/  ISETP.NE.AND P0, PT, R0, UR4, PT ;  /* 0x0000000400007c0c */ /* 0x000fda000bf05270 */
[----:B------:R-:W-:Y:S05]  /*3f00*/  @P0 BRA `(.L_x_84) ;  /* 0x00000000003c0947 */ /* 0x000fea0003800000 */
[----:B------:R-:W1:Y:S01]  /*3f10*/  S2R R2, SR_LANEID ;  /* 0x0000000000027919 */ /* 0x000e620000000000 */
[----:B------:R-:W-:Y:S01]  /*3f20*/  ULOP3.LUT UR8, URZ, UR8, URZ, 0x33, !UPT ;  /* 0x00000008ff087292 */ /* 0x000fe2000f8e33ff */
[----:B------:R-:W-:Y:S01]  /*3f30*/  LOP3.LUT R4, RZ, UR4, RZ, 0x33, !PT ;  /* 0x00000004ff047c12 */ /* 0x000fe2000f8e33ff */
[----:B------:R-:W-:Y:S02]  /*3f40*/  VOTEU.ANY UR7, UPT, PT ;  /* 0x0000000000077886 */ /* 0x000fe400038e0100 */
[----:B------:R-:W-:Y:S01]  /*3f50*/  UFLO.U32 UR7, UR7 ;  /* 0x00000007000772bd */ /* 0x000fe200080e0000 */
[----:B------:R-:W2:Y:S01]  /*3f60*/  REDUX UR4, R4 ;  /* 0x00000000040473c4 */ /* 0x000ea20000000000 */
[----:B------:R-:W-:-:S06]  /*3f70*/  IMAD.U32 R0, RZ, RZ, UR8 ;  /* 0x00000008ff007e24 */ /* 0x000fcc000f8e00ff */
[----:B------:R1:W-:Y:S01]  /*3f80*/  UTCATOMSWS.AND URZ, UR8 ;  /* 0x0000000800ff79e3 */ /* 0x0003e20008000000 */
[----:B------:R-:W3:Y:S01]  /*3f90*/  REDUX UR5, R0 ;  /* 0x00000000000573c4 */ /* 0x000ee20000000000 */
[----:B-1----:R-:W-:Y:S01]  /*3fa0*/  ISETP.EQ.U32.AND P0, PT, R2, UR7, PT ;  /* 0x0000000702007c0c */ /* 0x002fe2000bf02070 */
[----:B--2---:R-:W-:Y:S01]  /*3fb0*/  IMAD.U32 R2, RZ, RZ, UR4 ;  /* 0x00000004ff027e24 */ /* 0x004fe2000f8e00ff */
[----:B---3--:R-:W-:-:S11]  /*3fc0*/  MOV R3, UR5 ;  /* 0x0000000500037c02 */ /* 0x008fd60008000f00 */
[----:B------:R1:W-:Y:S04]  /*3fd0*/  @P0 ATOMS.AND RZ, [UR6+0x14], R3 ;  /* 0x00001403ffff098c */ /* 0x0003e8000a800006 */
[----:B------:R1:W-:Y:S01]  /*3fe0*/  @P0 ATOMS.AND RZ, [UR6+0x18], R2 ;  /* 0x00001802ffff098c */ /* 0x0003e2000a800006 */
[----:B------:R-:W-:Y:S05]  /*3ff0*/  BRA `(.L_x_85) ;  /* 0x0000000000147947 */ /* 0x000fea0003800000 */
.L_x_84:
[----:B------:R-:W-:Y:S02]  /*4000*/  MOV R2, 0x4020 ;  /* 0x0000402000027802 */ /* 0x000fe40000000f00 */
[----:B---345:R-:W-:Y:S05]  /*4010*/  CALL.REL.NOINC `($__internal_0_$__cuda_sm10x_tcgen05_guardrail_trap_col_being_dealloced_not_returned_by_alloc) ;  /* 0x00000044004c7944 */ /* 0x038fea0003c00000 */
[----:B------:R-:W-:Y:S05]  /*4020*/  BRA `(.L_x_85) ;  /* 0x0000000000087947 */ /* 0x000fea0003800000 */
.L_x_83:
[----:B------:R-:W-:Y:S02]  /*4030*/  MOV R2, 0x4050 ;  /* 0x0000405000027802 */ /* 0x000fe40000000f00 */
[----:B---345:R-:W-:Y:S05]  /*4040*/  CALL.REL.NOINC `($__internal_2_$__cuda_sm10x_tcgen05_guardrail_trap_unallocated_columns_being_dealloced) ;  /* 0x0000004400587944 */ /* 0x038fea0003c00000 */
.L_x_85:
[----:B------:R-:W-:Y:S01]  /*4050*/  NOP ;  /* 0x0000000000007918 */ /* 0x000fe20000000000 */
[----:B----4-:R-:W-:Y:S05]  /*4060*/  EXIT ;  /* 0x000000000000794d */ /* 0x010fea0003800000 */
.L_x_56:
[----:B------:R-:W-:-:S09]  /*4070*/  UISETP.NE.OR UP5, UPT, UR10, 0x3, !UP5 ;  /* 0x000000030a00788c */ /* 0x000fd2000efa5670 */
[----:B------:R-:W-:Y:S05]  /*4080*/  BRA.U UP5, `(.L_x_86) ;  /* 0x0000000d05707547 */ /* 0x000fea000b800000 */
[----:B------:R-:W1:Y:S01]  /*4090*/  LDC R0, c[0x0][0xb30] ;  /* 0x0002cc00ff007b82 */ /* 0x000e620000000800 */
[----:B------:R-:W2:Y:S01]  /*40a0*/  LDCU.64 UR8, c[0x0][0x888] ;  /* 0x00011100ff0877ac */ /* 0x000ea20008000a00 */
[----:B------:R-:W-:Y:S02]  /*40b0*/  HFMA2 R29, -RZ, RZ, 0, 0 ;  /* 0x00000000ff1d7431 */ /* 0x000fe400000001ff */
[----:B------:R-:W-:Y:S01]  /*40c0*/  IMAD.MOV.U32 R31, RZ, RZ, 0x1 ;  /* 0x00000001ff1f7424 */ /* 0x000fe200078e00ff */
[----:B------:R-:W-:Y:S01]  /*40d0*/  MOV R23, 0x1000 ;  /* 0x0000100000177802 */ /* 0x000fe20000000f00 */
[----:B------:R-:W3:Y:S01]  /*40e0*/  LDCU.64 UR4, c[0x0][0x890] ;  /* 0x00011200ff0477ac */ /* 0x000ee20008000a00 */
[----:B------:R-:W-:Y:S01]  /*40f0*/  IMAD.MOV.U32 R30, RZ, RZ, RZ ;  /* 0x000000ffff1e7224 */ /* 0x000fe200078e00ff */
[----:B------:R-:W4:Y:S01]  /*4100*/  LDC R19, c[0x0][0x370] ;  /* 0x0000dc00ff137b82 */ /* 0x000f220000000800 */
[----:B------:R-:W-:Y:S01]  /*4110*/  UMOV UR7, 0x400 ;  /* 0x0000040000077882 */ /* 0x000fe20000000000 */
[----:B------:R-:W-:-:S02]  /*4120*/  UPLOP3.LUT UP1, UPT, UPT, UPT, UPT, 0x40, 0x4 ;  /* 0x000000000004789c */ /* 0x000fc40003f2e870 */
[----:B------:R-:W-:-:S04]  /*4130*/  ULEA UR7, UR37, UR7, 0x18 ;  /* 0x0000000725077291 */ /* 0x000fc8000f8ec0ff */
[----:B------:R-:W4:Y:S01]  /*4140*/  LDC R2, c[0x0][0xb0c] ;  /* 0x0002c300ff027b82 */ /* 0x000f220000000800 */
[----:B------:R-:W-:Y:S02]  /*4150*/  UIADD3 UR13, UPT, UPT, UR7, 0x58, URZ ;  /* 0x00000058070d7890 */ /* 0x000fe4000fffe0ff */
[----:B--2---:R-:W-:Y:S02]  /*4160*/  UISETP.NE.U32.AND UP3, UPT, UR8, URZ, UPT ;  /* 0x000000ff0800728c */ /* 0x004fe4000bf65070 */
[----:B------:R-:W-:Y:S02]  /*4170*/  UIADD3 UR25, UPT, UPT, UR7, 0x50, URZ ;  /* 0x0000005007197890 */ /* 0x000fe4000fffe0ff */
[----:B---3--:R-:W-:Y:S01]  /*4180*/  UISETP.NE.U32.AND UP4, UPT, UR4, URZ, UPT ;  /* 0x000000ff0400728c */ /* 0x008fe2000bf85070 */
[----:B------:R-:W2:Y:S01]  /*4190*/  LDC R18, c[0x0][0xb20] ;  /* 0x0002c800ff127b82 */ /* 0x000ea20000000800 */
[----:B-1----:R-:W-:Y:S01]  /*41a0*/  ISETP.NE.AND P1, PT, R0, 0x1, PT ;  /* 0x000000010000780c */ /* 0x002fe20003f25270 */
[----:B------:R-:W-:-:S02]  /*41b0*/  UISETP.NE.AND.EX UP3, UPT, UR9, URZ, UPT, UP3 ;  /* 0x000000ff0900728c */ /* 0x000fc4000bf65330 */
[----:B------:R-:W-:Y:S02]  /*41c0*/  UPRMT UR13, UR37, 0x654, UR13 ;  /* 0x00000654250d7896 */ /* 0x000fe4000800000d */
[----:B------:R-:W-:Y:S02]  /*41d0*/  UISETP.NE.AND.EX UP4, UPT, UR5, URZ, UPT, UP4 ;  /* 0x000000ff0500728c */ /* 0x000fe4000bf85340 */
[----:B------:R-:W1:Y:S08]  /*41e0*/  LDC.64 R32, c[0x0][0x348] ;  /* 0x0000d200ff207b82 */ /* 0x000e700000000a00 */
[----:B------:R-:W3:Y:S08]  /*41f0*/  LDC.64 R16, c[0x0][0xb10] ;  /* 0x0002c400ff107b82 */ /* 0x000ef00000000a00 */
[----:B------:R-:W1:Y:S08]  /*4200*/  LDC.64 R6, c[0x0][0xb18] ;  /* 0x0002c600ff067b82 */ /* 0x000e700000000a00 */
[----:B------:R-:W1:Y:S08]  /*4210*/  LDC.64 R4, c[0x0][0xb28] ;  /* 0x0002ca00ff047b82 */ /* 0x000e700000000a00 */
[----:B--2-4-:R-:W1:Y:S02]  /*4220*/  LDC R22, c[0x0][0x374] ;  /* 0x0000dd00ff167b82 */ /* 0x014e640000000800 */
.L_x_95:
[C---:B------:R-:W-:Y:S02]  /*4230*/  LEA R0, R30.reuse, UR7, 0x3 ;  /* 0x000000071e007c11 */ /* 0x040fe4000f8e18ff */
[----:B------:R-:W-:Y:S02]  /*4240*/  SHF.L.U32 R3, R29, 0x1f, RZ ;  /* 0x0000001f1d037819 */ /* 0x000fe400000006ff */
[----:B------:R-:W-:Y:S02]  /*4250*/  LEA R24, R30, UR7, 0x4 ;  /* 0x000000071e187c11 */ /* 0x000fe4000f8e20ff */
[----:B--2---:R-:W2:Y:S02]  /*4260*/  SYNCS.PHASECHK.TRANS64.TRYWAIT P0, [R0+URZ+0x80], R3 ;  /* 0x00008003000075a7 */ /* 0x004ea400080011ff */
[----:B--2---:R-:W-:Y:S05]  /*4270*/  @!P0 BRA `(.L_x_87) ;  /* 0x0000003c00f08947 */ /* 0x004fea0003800000 */
.L_x_156:
[----:B------:R-:W-:Y:S01]  /*4280*/  ISETP.GE.AND P0, PT, R40, 0x1, PT ;  /* 0x000000012800780c */ /* 0x000fe20003f06270 */
[----:B------:R-:W4:Y:S01]  /*4290*/  LDS.128 R24, [R24+0x110] ;  /* 0x0001100018187984 */ /* 0x000f220000000c00 */
[----:B--2---:R-:W-:Y:S01]  /*42a0*/  VIADD R0, R0, 0x90 ;  /* 0x0000009000007836 */ /* 0x004fe20000000000 */
[----:B------:R-:W-:Y:S01]  /*42b0*/  @!PT LDS RZ, [RZ] ;  /* 0x00000000fffff984 */ /* 0x000fe20000000800 */
[----:B------:R-:W-:Y:S01]  /*42c0*/  @!PT LDS RZ, [RZ] ;  /* 0x00000000fffff984 */ /* 0x000fe20000000800 */
[----:B------:R-:W-:Y:S01]  /*42d0*/  @!PT LDS RZ, [RZ] ;  /* 0x00000000fffff984 */ /* 0x000fe20000000800 */
[----:B------:R-:W-:Y:S01]  /*42e0*/  @!PT LDS RZ, [RZ] ;  /* 0x00000000fffff984 */ /* 0x000fe20000000800 */
[----:B------:R2:W-:Y:S06]  /*42f0*/  MEMBAR.ALL.CTA ;  /* 0x0000000000007992 */ /* 0x0005ec0000008000 */
[----:B--2---:R-:W2:Y:S01]  /*4300*/  FENCE.VIEW.ASYNC.S ;  /* 0x00000000000073c6 */ /* 0x004ea20000000000 */
[----:B------:R-:W-:Y:S04]  /*4310*/  PRMT R0, RZ, 0x654, R0 ;  /* 0x00000654ff007816 */ /* 0x000fe80000000000 */
[----:B--2---:R2:W-:Y:S01]  /*4320*/  SYNCS.ARRIVE.TRANS64.RED.A1T0 RZ, [R0+URZ], RZ ;  /* 0x000000ff00ff79a7 */ /* 0x0045e200081004ff */
[----:B----4-:R-:W-:Y:S11]  /*4330*/  LOP3.LUT P3, RZ, R26, 0x1, RZ, 0xc0, !PT ;  /* 0x000000011aff7812 */ /* 0x010ff6000786c0ff */
[----:B------:R-:W-:Y:S02]  /*4340*/  @!UPT UIADD3 URZ, UPT, UPT, URZ, URZ, URZ ;  /* 0x000000fffffff290 */ /* 0x000fe4000fffe0ff */
[----:B------:R-:W-:Y:S02]  /*4350*/  @P3 MOV R13, R24 ;  /* 0x00000018000d3202 */ /* 0x000fe40000000f00 */
[----:B------:R-:W-:Y:S01]  /*4360*/  @P3 LOP3.LUT R8, R25, 0xffff, RZ, 0xc0, !PT ;  /* 0x0000ffff19083812 */ /* 0x000fe200078ec0ff */
[----:B--2---:R-:W-:Y:S06]  /*4370*/  @!P0 BRA `(.L_x_88) ;  /* 0x0000000000a48947 */ /* 0x004fec0003800000 */
[----:B-1----:R-:W-:Y:S01]  /*4380*/  IMAD.HI.U32 R35, R22, R7, RZ ;  /* 0x0000000716237227 */ /* 0x002fe200078e00ff */
[----:B------:R-:W-:Y:S02]  /*4390*/  ISETP.NE.AND P0, PT, R6, 0x1, PT ;  /* 0x000000010600780c */ /* 0x000fe40003f05270 */
[----:B------:R-:W-:Y:S01]  /*43a0*/  ISETP.NE.AND P2, PT, R40, 0x1, PT ;  /* 0x000000012800780c */ /* 0x000fe20003f45270 */
[----:B---3--:R-:W-:Y:S01]  /*43b0*/  IMAD.HI.U32 R34, R19, R16, RZ ;  /* 0x0000001013227227 */ /* 0x008fe200078e00ff */
[----:B------:R-:W-:Y:S02]  /*43c0*/  SHF.R.U32.HI R35, RZ, R18, R35 ;  /* 0x00000012ff237219 */ /* 0x000fe40000011623 */
[----:B------:R-:W-:Y:S01]  /*43d0*/  ISETP.NE.AND P4, PT, R2, 0x1, PT ;  /* 0x000000010200780c */ /* 0x000fe20003f85270 */
[----:B------:R-:W-:Y:S01]  /*43e0*/  IMAD.HI.U32 R36, R13, R16, RZ ;  /* 0x000000100d247227 */ /* 0x000fe200078e00ff */
[----:B------:R-:W-:Y:S02]  /*43f0*/  SHF.R.U32.HI R34, RZ, R17, R34 ;  /* 0x00000011ff227219 */ /* 0x000fe40000011622 */
[----:B------:R-:W-:Y:S01]  /*4400*/  SEL R3, R22, R35, !P0 ;  /* 0x0000002316037207 */ /* 0x000fe20004000000 */
[C---:B------:R-:W-:Y:S01]  /*4410*/  IMAD.HI.U32 R35, R8.reuse, R7, RZ ;  /* 0x0000000708237227 */ /* 0x040fe200078e00ff */
[----:B------:R-:W-:Y:S02]  /*4420*/  SEL R11, R19, R34, !P4 ;  /* 0x00000022130b7207 */ /* 0x000fe40006000000 */
[----:B------:R-:W-:Y:S01]  /*4430*/  SHF.R.U32.HI R36, RZ, R17, R36 ;  /* 0x00000011ff247219 */ /* 0x000fe20000011624 */
[----:B------:R-:W-:Y:S01]  /*4440*/  IMAD.HI.U32 R38, R3, R4, RZ ;  /* 0x0000000403267227 */ /* 0x000fe200078e00ff */
[----:B------:R-:W-:Y:S03]  /*4450*/  SHF.R.U32.HI R35, RZ, R18, R35 ;  /* 0x00000012ff237219 */ /* 0x000fe60000011623 */
[----:B------:R-:W-:Y:S01]  /*4460*/  IMAD.HI.U32 R34, R11, R4, RZ ;  /* 0x000000040b227227 */ /* 0x000fe200078e00ff */
[----:B------:R-:W-:Y:S02]  /*4470*/  @P2 SHF.R.U32.HI R3, RZ, R5, R38 ;  /* 0x00000005ff032219 */ /* 0x000fe40000011626 */
[----:B------:R-:W-:Y:S02]  /*4480*/  SEL R9, R8, R35, !P0 ;  /* 0x0000002308097207 */ /* 0x000fe40004000000 */
[----:B------:R-:W-:Y:S01]  /*4490*/  @P2 SHF.R.U32.HI R11, RZ, R5, R34 ;  /* 0x00000005ff0b2219 */ /* 0x000fe20000011622 */
[C---:B------:R-:W-:Y:S01]  /*44a0*/  IMAD R10, R40.reuse, R3, RZ ;  /* 0x00000003280a7224 */ /* 0x040fe200078e02ff */
[----:B------:R-:W-:Y:S01]  /*44b0*/  SEL R3, R13, R36, !P4 ;  /* 0x000000240d037207 */ /* 0x000fe20006000000 */
[C---:B------:R-:W-:Y:S03]  /*44c0*/  IMAD.HI.U32 R14, R9.reuse, R4, RZ ;  /* 0x00000004090e7227 */ /* 0x040fe600078e00ff */
[----:B------:R-:W-:Y:S01]  /*44d0*/  ISETP.GE.AND P0, PT, R9, R10, PT ;  /* 0x0000000a0900720c */ /* 0x000fe20003f06270 */
[C---:B------:R-:W-:Y:S01]  /*44e0*/  IMAD R12, R40.reuse, R11, RZ ;  /* 0x0000000b280c7224 */ /* 0x040fe200078e02ff */
[-C--:B------:R-:W-:Y:S04]  /*44f0*/  SHF.R.U32.HI R14, RZ, R5.reuse, R14 ;  /* 0x00000005ff0e7219 */ /* 0x080fe8000001160e */
[----:B------:R-:W-:Y:S02]  /*4500*/  ISETP.GE.OR P0, PT, R3, R12, P0 ;  /* 0x0000000c0300720c */ /* 0x000fe40000706670 */
[----:B------:R-:W-:Y:S05]  /*4510*/  SEL R15, R9, R14, !P2 ;  /* 0x0000000e090f7207 */ /* 0x000fea0005000000 */
[----:B------:R-:W-:Y:S04]  /*4520*/  IMAD.MOV R14, RZ, RZ, -R15 ;  /* 0x000000ffff0e7224 */ /* 0x000fe800078e0a0f */
[----:B------:R-:W-:Y:S02]  /*4530*/  IMAD R14, R40, R14, R9 ;  /* 0x0000000e280e7224 */ /* 0x000fe400078e0209 */
[C---:B------:R-:W-:Y:S05]  /*4540*/  @!P0 IMAD.HI.U32 R10, R3.reuse, R4, RZ ;  /* 0x00000004030a8227 */ /* 0x040fea00078e00ff */
[----:B------:R-:W-:Y:S04]  /*4550*/  @!P0 SHF.R.U32.HI R10, RZ, R5, R10 ;  /* 0x00000005ff0a8219 */ /* 0x000fe8000001160a */
[----:B------:R-:W-:Y:S01]  /*4560*/  @!P0 SEL R0, R3, R10, !P2 ;  /* 0x0000000a03008207 */ /* 0x000fe20005000000 */
[----:B------:R-:W-:Y:S03]  /*4570*/  IMAD.MOV R10, RZ, RZ, -R3 ;  /* 0x000000ffff0a7224 */ /* 0x000fe600078e0a03 */
[----:B------:R-:W-:Y:S01]  /*4580*/  @!P0 IADD3 R15, PT, PT, R15, -R0, RZ ;  /* 0x800000000f0f8210 */ /* 0x000fe20007ffe0ff */
[----:B------:R-:W-:Y:S01]  /*4590*/  @!P0 IMAD R0, R11, R14, R0 ;  /* 0x0000000e0b008224 */ /* 0x000fe200078e0200 */
[----:B------:R-:W-:Y:S01]  /*45a0*/  IADD3 R11, PT, PT, -R9, RZ, RZ ;  /* 0x000000ff090b7210 */ /* 0x000fe20007ffe1ff */
[----:B------:R-:W-:Y:S02]  /*45b0*/  IMAD R13, R2, R10, R13 ;  /* 0x0000000a020d7224 */ /* 0x000fe400078e020d */
[----:B------:R-:W-:Y:S02]  /*45c0*/  @!P0 IMAD R9, R15, R40, R3 ;  /* 0x000000280f098224 */ /* 0x000fe400078e0203 */
[----:B------:R-:W-:Y:S02]  /*45d0*/  @!P0 IMAD.MOV.U32 R3, RZ, RZ, R0 ;  /* 0x000000ffff038224 */ /* 0x000fe400078e0000 */
[----:B------:R-:W-:Y:S02]  /*45e0*/  IMAD R8, R6, R11, R8 ;  /* 0x0000000b06087224 */ /* 0x000fe400078e0208 */
[----:B------:R-:W-:Y:S02]  /*45f0*/  IMAD R13, R3, R2, R13 ;  /* 0x00000002030d7224 */ /* 0x000fe400078e020d */
[----:B------:R-:W-:Y:S02]  /*4600*/  IMAD R8, R9, R6, R8 ;  /* 0x0000000609087224 */ /* 0x000fe400078e0208 */
.L_x_88:
[----:B------:R-:W-:Y:S05]  /*4610*/  BRA.U UP1, `(.L_x_89) ;  /* 0x0000000101107547 */ /* 0x000fea000b800000 */
[----:B------:R-:W-:Y:S04]  /*4620*/  MOV R0, UR6 ;  /* 0x0000000600007c02 */ /* 0x000fe80008000f00 */
[----:B------:R-:W-:Y:S04]  /*4630*/  SHF.L.U32 R3, R0, 0x1f, RZ ;  /* 0x0000001f00037819 */ /* 0x000fe800000006ff */
[----:B------:R-:W2:Y:S02]  /*4640*/  SYNCS.PHASECHK.TRANS64.TRYWAIT P0, [UR7+0x78], R3 ;  /* 0x00007803ff0075a7 */ /* 0x000ea40008001107 */
[----:B--2---:R-:W-:Y:S05]  /*4650*/  @!P0 BRA `(.L_x_90) ;  /* 0x0000003c000c8947 */ /* 0x004fea0003800000 */
.L_x_89:
[----:B------:R-:W-:Y:S02]  /*4660*/  R2UR UR26, R20 ;  /* 0x00000000141a72ca */ /* 0x000fe400000e0000 */
[----:B------:R-:W-:Y:S02]  /*4670*/  R2UR UR27, R21 ;  /* 0x00000000151b72ca */ /* 0x000fe400000e0000 */
[----:B------:R-:W-:Y:S02]  /*4680*/  ISETP.NE.U32.AND P2, PT, RZ, UR4, PT ;  /* 0x00000004ff007c0c */ /* 0x000fe4000bf45070 */
[----:B------:R-:W-:Y:S02]  /*4690*/  SHF.L.U32 R12, R31, 0x1f, RZ ;  /* 0x0000001f1f0c7819 */ /* 0x000fe400000006ff */
[----:B------:R-:W-:Y:S05]  /*46a0*/  ISETP.NE.AND.EX P2, PT, RZ, UR5, PT, P2 ;  /* 0x00000005ff007c0c */ /* 0x000fea000bf45320 */
[----:B------:R-:W-:Y:S02]  /*46b0*/  USHF.L.U32 UR26, UR26, 0x7, URZ ;  /* 0x000000071a1a7899 */ /* 0x000fe400080006ff */
[----:B------:R-:W-:Y:S01]  /*46c0*/  USHF.L.U32 UR27, UR27, 0x6, URZ ;  /* 0x000000061b1b7899 */ /* 0x000fe200080006ff */
[----:B------:R-:W-:Y:S11]  /*46d0*/  BRA.U !UP4, `(.L_x_91) ;  /* 0x000000010c347547 */ /* 0x000ff6000b800000 */
[----:B------:R-:W-:Y:S01]  /*46e0*/  UPLOP3.LUT UP0, UPT, UPT, UPT, UP3, 0x80, 0x8 ;  /* 0x000000000008789c */ /* 0x000fe20003f0f030 */
[----:B--2---:R-:W-:Y:S02]  /*46f0*/  HFMA2 R0, -RZ, RZ, 0, 5.9604644775390625e-08 ;  /* 0x00000001ff007431 */ /* 0x004fe400000001ff */
[----:B------:R-:W-:Y:S03]  /*4700*/  IMAD.MOV.U32 R91, RZ, RZ, 0x1 ;  /* 0x00000001ff5b7424 */ /* 0x000fe600078e00ff */
[----:B------:R-:W-:Y:S05]  /*4710*/  PLOP3.LUT P0, PT, PT, PT, UP0, 0x80, 0x8 ;  /* 0x000000000008781c */ /* 0x000fea0003f0f008 */
[----:B------:R-:W2:Y:S01]  /*4720*/  @UP0 LDCU.64 UR10, c[0x0][0x888] ;  /* 0x00011100ff0a07ac */ /* 0x000ea20008000a00 */
[----:B------:R-:W-:Y:S07]  /*4730*/  @UP0 UIMAD UR8, UR36, UR4, URZ ;  /* 0x00000004240802a4 */ /* 0x000fee000f8e02ff */
[----:B------:R-:W-:Y:S01]  /*4740*/  @!P0 PRMT R91, R0, 0x7610, R91 ;  /* 0x00007610005b8816 */ /* 0x000fe2000000005b */
[----:B--2---:R-:W-:Y:S03]  /*4750*/  @UP0 UIMAD.WIDE UR10, UR8, 0x4, UR10 ;  /* 0x00000004080a08a5 */ /* 0x004fe6000f8e020a */
[----:B------:R-:W2:Y:S03]  /*4760*/  @!UP0 LDCU UR8, c[0x0][0x880] ;  /* 0x00011000ff0887ac */ /* 0x000ea60008000800 */
[----:B------:R-:W-:Y:S01]  /*4770*/  IMAD.U32 R10, RZ, RZ, UR10 ;  /* 0x0000000aff0a7e24 */ /* 0x000fe2000f8e00ff */
[----:B------:R-:W-:Y:S05]  /*4780*/  MOV R11, UR11 ;  /* 0x0000000b000b7c02 */ /* 0x000fea0008000f00 */
[----:B-----5:R4:W5:Y:S02]  /*4790*/  @P0 LDG.E R50, desc[UR46][R10.64] ;  /* 0x0000002e0a320981 */ /* 0x020964000c1e1900 */
[----:B--2-4-:R-:W-:Y:S07]  /*47a0*/  @!P0 IMAD.U32 R50, RZ, RZ, UR8 ;  /* 0x00000008ff328e24 */ /* 0x014fee000f8e00ff */
.L_x_91:
[----:B-----5:R-:W-:Y:S01]  /*47b0*/  @!P2 ISETP.EQ.AND P0, PT, R50, RZ, PT ;  /* 0x000000ff3200a20c */ /* 0x020fe20003f02270 */
[----:B------:R-:W-:Y:S01]  /*47c0*/  @!UPT UIADD3 URZ, UPT, UPT, URZ, URZ, URZ ;  /* 0x000000fffffff290 */ /* 0x000fe2000fffe0ff */
[----:B------:R-:W-:Y:S11]  /*47d0*/  @!P2 BRA `(.L_x_92) ;  /* 0x000000000014a947 */ /* 0x000ff60003800000 */
[----:B------:R-:W-:Y:S02]  /*47e0*/  LOP3.LUT P2, RZ, R91, 0xff, RZ, 0xc0, !PT ;  /* 0x000000ff5bff7812 */ /* 0x000fe4000784c0ff */
[----:B------:R-:W-:Y:S04]  /*47f0*/  PLOP3.LUT P0, PT, PT, PT, UP0, 0x80, 0x8 ;  /* 0x000000000008781c */ /* 0x000fe80003f0f008 */
[----:B------:R-:W-:Y:S07]  /*4800*/  PLOP3.LUT P0, PT, P0, PT, PT, 0x8, 0x80 ;  /* 0x000000000080781c */ /* 0x000fee000070e170 */
[----:B------:R-:W-:Y:S11]  /*4810*/  @P2 ISETP.EQ.AND P0, PT, R50, RZ, PT ;  /* 0x000000ff3200220c */ /* 0x000ff60003f02270 */
[----:B------:R-:W-:Y:S02]  /*4820*/  @!UPT UIADD3 URZ, UPT, UPT, URZ, URZ, URZ ;  /* 0x000000fffffff290 */ /* 0x000fe4000fffe0ff */
.L_x_92:
[----:B------:R-:W4:Y:S01]  /*4830*/  SYNCS.PHASECHK.TRANS64.TRYWAIT P2, [UR7+0x60], R12 ;  /* 0x0000600cff0075a7 */ /* 0x000f220008041107 */
[----:B------:R-:W-:Y:S04]  /*4840*/  ELECT P4, URZ, PT ;  /* 0x0000000000ff782f */ /* 0x000fe80003880000 */
[----:B------:R-:W-:Y:S11]  /*4850*/  PLOP3.LUT P4, PT, P0, P4, PT, 0xf2, 0x2f ;  /* 0x00000000002f781c */ /* 0x000ff60000789e72 */
[----:B------:R-:W-:Y:S02]  /*4860*/  @!UPT UIADD3 URZ, UPT, UPT, URZ, URZ, URZ ;  /* 0x000000fffffff290 */ /* 0x000fe4000fffe0ff */
[----:B-1----:R-:W-:Y:S05]  /*4870*/  @!P4 IADD3 R21, P0, PT, R32, 0x580, RZ ;  /* 0x000005802015c810 */ /* 0x002fea0007f1e0ff */
[----:B------:R-:W-:Y:S01]  /*4880*/  @!P4 IMAD.X R20, RZ, RZ, R33, P0 ;  /* 0x000000ffff14c224 */ /* 0x000fe200000e0621 */
[----:B----4-:R-:W-:Y:S07]  /*4890*/  @!P2 BRA `(.L_x_93) ;  /* 0x000000380094a947 */ /* 0x010fee0003800000 */
.L_x_159:
[----:B------:R-:W4:Y:S01]  /*48a0*/  LDC.64 R14, c[0x0][0xb10] ;  /* 0x0002c400ff0e7b82 */ /* 0x000f220000000a00 */
[----:B------:R-:W-:Y:S01]  /*48b0*/  @!P4 R2UR UR9, R21 ;  /* 0x000000001509c2ca */ /* 0x000fe200000e0000 */
[----:B------:R-:W-:Y:S01]  /*48c0*/  VOTEU.ALL UP1, P4 ;  /* 0x0000000000ff7886 */ /* 0x000fe20002020000 */
[----:B------:R-:W-:Y:S01]  /*48d0*/  @!P4 R2UR UR8, R20 ;  /* 0x000000001408c2ca */ /* 0x000fe200000e0000 */
[----:B------:R-:W-:Y:S01]  /*48e0*/  VOTEU.ALL UP2, P4 ;  /* 0x0000000000ff7886 */ /* 0x000fe20002040000 */
[----:B------:R-:W-:Y:S03]  /*48f0*/  UMOV UR16, 0x0 ;  /* 0x0000000000107882 */ /* 0x000fe60000000000 */
[----:B------:R-:W5:Y:S01]  /*4900*/  LDC.64 R10, c[0x0][0xb18] ;  /* 0x0002c600ff0a7b82 */ /* 0x000f620000000a00 */
[----:B------:R-:W-:Y:S01]  /*4910*/  @!UP1 UIADD3 UR24, UPT, UPT, UR7, 0x200, URZ ;  /* 0x0000020007189890 */ /* 0x000fe2000fffe0ff */
[----:B------:R-:W-:Y:S01]  /*4920*/  @P3 SHF.R.U32.HI R28, RZ, 0x10, R25 ;  /* 0x00000010ff1c3819 */ /* 0x000fe20000011619 */
[----:B------:R-:W-:Y:S01]  /*4930*/  UMOV UR17, 0x10000000 ;  /* 0x1000000000117882 */ /* 0x000fe20000000000 */
[----:B------:R-:W-:Y:S01]  /*4940*/  UMOV UR28, UR36 ;  /* 0x00000024001c7c82 */ /* 0x000fe20008000000 */
[----:B------:R-:W-:Y:S03]  /*4950*/  @!UP1 UIADD3 UR10, UPT, UPT, UR26, 0x40, URZ ;  /* 0x000000401a0a9890 */ /* 0x000fe6000fffe0ff */
[----:B--2---:R-:W2:Y:S01]  /*4960*/  @!P1 LDC R0, c[0x0][0xb20] ;  /* 0x0002c800ff009b82 */ /* 0x004ea20000000800 */
[----:B------:R-:W-:Y:S01]  /*4970*/  UMOV UR11, UR27 ;  /* 0x0000001b000b7c82 */ /* 0x000fe20008000000 */
[----:B------:R-:W-:Y:S01]  /*4980*/  IMAD.U32 R20, RZ, RZ, UR9 ;  /* 0x00000009ff147e24 */ /* 0x000fe2000f8e00ff */
[----:B------:R-:W-:Y:S05]  /*4990*/  UMOV UR9, UR25 ;  /* 0x0000001900097c82 */ /* 0x000fea0008000000 */
[----:B-1----:R-:W1:Y:S01]  /*49a0*/  @!P1 LDC R3, c[0x0][0xb0c] ;  /* 0x0002c300ff039b82 */ /* 0x002e620000000800 */
[----:B------:R-:W-:Y:S01]  /*49b0*/  IMAD.U32 R21, RZ, RZ, UR8 ;  /* 0x00000008ff157e24 */ /* 0x000fe2000f8e00ff */
[----:B------:R-:W-:Y:S01]  /*49c0*/  @!UP1 UIADD3 UR8, UPT, UPT, UR7, 0xa00, URZ ;  /* 0x00000a0007089890 */ /* 0x000fe2000fffe0ff */
[----:B------:R-:W-:Y:S01]  /*49d0*/  @!P4 R2UR UR18, R20 ;  /* 0x000000001412c2ca */ /* 0x000fe200000e0000 */
[----:B------:R-:W-:Y:S01]  /*49e0*/  VOTEU.ALL UP1, P4 ;  /* 0x0000000000ff7886 */ /* 0x000fe20002020000 */
[----:B------:R-:W-:Y:S01]  /*49f0*/  @!P4 IMAD.MOV.U32 R20, RZ, RZ, 0x1000 ;  /* 0x00001000ff14c424 */ /* 0x000fe200078e00ff */
[----:B------:R-:W-:Y:S01]  /*4a00*/  @!P4 R2UR UR19, R21 ;  /* 0x000000001513c2ca */ /* 0x000fe200000e0000 */
[----:B------:R-:W-:Y:S01]  /*4a10*/  UMOV UR12, UR36 ;  /* 0x00000024000c7c82 */ /* 0x000fe20008000000 */
[----:B------:R-:W-:Y:S01]  /*4a20*/  UPRMT UR14, UR37, 0x654, UR25 ;  /* 0x00000654250e7896 */ /* 0x000fe20008000019 */
[----:B------:R-:W-:Y:S10]  /*4a30*/  VIADD R30, R30, 0x1 ;  /* 0x000000011e1e7836 */ /* 0x000ff40000000000 */
[----:B------:R1:W-:Y:S02]  /*4a40*/  @!UP2 UTMALDG.3D [UR24], [UR18], desc[UR16] ;  /* 0x000010181200a5b4 */ /* 0x0003e40008011000 */
[----:B-1----:R-:W-:Y:S01]  /*4a50*/  @!P1 ISETP.NE.AND P2, PT, R3, 0x1, PT ;  /* 0x000000010300980c */ /* 0x002fe20003f45270 */
[C---:B----4-:R-:W-:Y:S01]  /*4a60*/  @!P1 IMAD.HI.U32 R14, R13.reuse, R14, RZ ;  /* 0x0000000e0d0e9227 */ /* 0x050fe200078e00ff */
[----:B-----5:R-:W-:Y:S01]  /*4a70*/  @!P1 ISETP.NE.AND P0, PT, R10, 0x1, PT ;  /* 0x000000010a00980c */ /* 0x020fe20003f05270 */
[----:B------:R1:W-:Y:S01]  /*4a80*/  @!UP1 UTMALDG.3D [UR8], [UR18], desc[UR16] ;  /* 0x00001008120095b4 */ /* 0x0003e20008011000 */
[----:B------:R1:W-:Y:S01]  /*4a90*/  @!P4 SYNCS.ARRIVE.TRANS64.RED.A0TR RZ, [UR7+0x50], R20 ;  /* 0x00005014ffffc9a7 */ /* 0x0003e20008300407 */
[C---:B------:R-:W-:Y:S01]  /*4aa0*/  @!P1 IMAD.HI.U32 R11, R8.reuse, R11, RZ ;  /* 0x0000000b080b9227 */ /* 0x040fe200078e00ff */
[----:B------:R-:W-:Y:S04]  /*4ab0*/  @!P1 SHF.R.U32.HI R14, RZ, R15, R14 ;  /* 0x0000000fff0e9219 */ /* 0x000fe8000001160e */
[----:B--2---:R-:W-:Y:S02]  /*4ac0*/  @!P1 SHF.R.U32.HI R9, RZ, R0, R11 ;  /* 0x00000000ff099219 */ /* 0x004fe4000001160b */
[----:B------:R-:W-:Y:S02]  /*4ad0*/  @!P1 SEL R14, R13, R14, !P2 ;  /* 0x0000000e0d0e9207 */ /* 0x000fe40005000000 */
[----:B------:R-:W-:Y:S05]  /*4ae0*/  @!P1 SEL R9, R8, R9, !P0 ;  /* 0x0000000908099207 */ /* 0x000fea0004000000 */
[----:B------:R-:W-:Y:S01]  /*4af0*/  @!P1 IMAD.IADD R0, R9, 0x1, -R14 ;  /* 0x0000000109009824 */ /* 0x000fe200078e0a0e */
[----:B------:R-:W-:Y:S01]  /*4b00*/  SYNCS.ARRIVE.TRANS64.RED.A1T0 RZ, [UR14], RZ ;  /* 0x000000ffffff79a7 */ /* 0x000fe2000810040e */
[----:B------:R-:W-:Y:S02]  /*4b10*/  @!P1 IMAD.IADD R9, R14, 0x1, -R9 ;  /* 0x000000010e099824 */ /* 0x000fe400078e0a09 */
[----:B------:R-:W-:Y:S02]  /*4b20*/  @!P1 IMAD R13, R0, R3, R13 ;  /* 0x00000003000d9224 */ /* 0x000fe400078e020d */
[----:B------:R-:W-:Y:S01]  /*4b30*/  @!P1 IMAD R8, R9, R10, R8 ;  /* 0x0000000a09089224 */ /* 0x000fe200078e0208 */
[----:B------:R-:W2:Y:S02]  /*4b40*/  SYNCS.PHASECHK.TRANS64.TRYWAIT P5, [UR7+0x68], R12 ;  /* 0x0000680cff0075a7 */ /* 0x000ea400080a1107 */
[----:B-12---:R-:W-:Y:S05]  /*4b50*/  @!P5 BRA `(.L_x_94) ;  /* 0x0000003400fcd947 */ /* 0x006fea0003800000 */
.L_x_161:
[----:B-1----:R-:W-:Y:S01]  /*4b60*/  @!P4 IADD3 R3, P0, PT, R32, 0x580, RZ ;  /* 0x000005802003c810 */ /* 0x002fe20007f1e0ff */
[----:B------:R-:W-:Y:S01]  /*4b70*/  VOTEU.ALL UP1, P4 ;  /* 0x0000000000ff7886 */ /* 0x000fe20002020000 */
[----:B------:R-:W-:Y:S01]  /*4b80*/  VOTEU.ALL UP2, P4 ;  /* 0x0000000000ff7886 */ /* 0x000fe20002040000 */
[----:B------:R-:W-:Y:S01]  /*4b90*/  UMOV UR14, 0x0 ;  /* 0x00000000000e7882 */ /* 0x000fe20000000000 */
[----:B------:R-:W-:Y:S01]  /*4ba0*/  @!P4 R2UR UR9, R3 ;  /* 0x000000000309c2ca */ /* 0x000fe200000e0000 */
[----:B------:R-:W-:Y:S01]  /*4bb0*/  @!P4 IMAD.X R0, RZ, RZ, R33, P0 ;  /* 0x000000ffff00c224 */ /* 0x000fe200000e0621 */
[----:B------:R-:W-:Y:S01]  /*4bc0*/  @!UP1 UIADD3 UR17, UPT, UPT, UR7, 0x58, URZ ;  /* 0x0000005807119890 */ /* 0x000fe2000fffe0ff */
[----:B------:R-:W-:Y:S01]  /*4bd0*/  ISETP.NE.AND P0, PT, R30, 0x2, PT ;  /* 0x000000021e00780c */ /* 0x000fe20003f05270 */
[----:B------:R-:W-:Y:S01]  /*4be0*/  @!UP1 UIADD3 UR18, UPT, UPT, UR26, 0x20, URZ ;  /* 0x000000201a129890 */ /* 0x000fe2000fffe0ff */
[----:B------:R-:W-:Y:S01]  /*4bf0*/  LOP3.LUT R31, R31, 0x1, RZ, 0x3c, !PT ;  /* 0x000000011f1f7812 */ /* 0x000fe200078e3cff */
[----:B------:R-:W-:Y:S01]  /*4c00*/  @!UP1 UIADD3 UR16, UPT, UPT, UR7, 0x1200, URZ ;  /* 0x0000120007109890 */ /* 0x000fe2000fffe0ff */
[----:B------:R-:W-:Y:S01]  /*4c10*/  @!P4 R2UR UR8, R0 ;  /* 0x000000000008c2ca */ /* 0x000fe200000e0000 */
[----:B------:R-:W-:Y:S01]  /*4c20*/  UMOV UR15, 0x10000000 ;  /* 0x10000000000f7882 */ /* 0x000fe20000000000 */
[----:B------:R-:W-:Y:S01]  /*4c30*/  UMOV UR19, UR27 ;  /* 0x0000001b00137c82 */ /* 0x000fe20008000000 */
[----:B------:R-:W-:Y:S01]  /*4c40*/  UMOV UR20, UR36 ;  /* 0x0000002400147c82 */ /* 0x000fe20008000000 */
[----:B------:R-:W-:Y:S01]  /*4c50*/  @!UP1 UIADD3 UR10, UPT, UPT, UR26, 0x60, URZ ;  /* 0x000000601a0a9890 */ /* 0x000fe2000fffe0ff */
[----:B------:R-:W-:Y:S01]  /*4c60*/  SEL R0, RZ, 0x1, P0 ;  /* 0x00000001ff007807 */ /* 0x000fe20000000000 */
[----:B------:R-:W-:Y:S01]  /*4c70*/  IMAD.U32 R10, RZ, RZ, UR9 ;  /* 0x00000009ff0a7e24 */ /* 0x000fe2000f8e00ff */
[----:B------:R-:W-:Y:S01]  /*4c80*/  UMOV UR11, UR27 ;  /* 0x0000001b000b7c82 */ /* 0x000fe20008000000 */
[----:B------:R-:W-:Y:S01]  /*4c90*/  UMOV UR12, UR36 ;  /* 0x00000024000c7c82 */ /* 0x000fe20008000000 */
[----:B------:R-:W-:Y:S01]  /*4ca0*/  UMOV UR9, UR17 ;  /* 0x0000001100097c82 */ /* 0x000fe20008000000 */
[----:B------:R-:W-:Y:S01]  /*4cb0*/  @P3 R2UR UR36, R28 ;  /* 0x000000001c2432ca */ /* 0x000fe200000e0000 */
[----:B------:R-:W-:Y:S01]  /*4cc0*/  IMAD.IADD R20, R8, 0x1, R83 ;  /* 0x0000000108147824 */ /* 0x000fe200078e0253 */
[----:B------:R-:W-:Y:S01]  /*4cd0*/  @!P4 R2UR UR22, R10 ;  /* 0x000000000a16c2ca */ /* 0x000fe200000e0000 */
[----:B------:R-:W-:Y:S01]  /*4ce0*/  IMAD.U32 R11, RZ, RZ, UR8 ;  /* 0x00000008ff0b7e24 */ /* 0x000fe2000f8e00ff */
[----:B------:R-:W-:Y:S01]  /*4cf0*/  @!UP1 UIADD3 UR8, UPT, UPT, UR7, 0x1a00, URZ ;  /* 0x00001a0007089890 */ /* 0x000fe2000fffe0ff */
[----:B------:R-:W-:Y:S01]  /*4d00*/  LOP3.LUT R29, R29, R0, RZ, 0x3c, !PT ;  /* 0x000000001d1d7212 */ /* 0x000fe200078e3cff */
[----:B------:R-:W-:Y:S01]  /*4d10*/  VOTEU.ALL UP1, P4 ;  /* 0x0000000000ff7886 */ /* 0x000fe20002020000 */
[----:B------:R-:W-:Y:S01]  /*4d20*/  IMAD.IADD R21, R13, 0x1, R90 ;  /* 0x000000010d157824 */ /* 0x000fe200078e025a */
[----:B------:R-:W-:Y:S02]  /*4d30*/  @!P4 R2UR UR23, R11 ;  /* 0x000000000b17c2ca */ /* 0x000fe400000e0000 */
[----:B------:R-:W-:Y:S11]  /*4d40*/  SEL R30, R30, RZ, P0 ;  /* 0x000000ff1e1e7207 */ /* 0x000ff60000000000 */
[----:B------:R2:W-:Y:S01]  /*4d50*/  @!UP2 UTMALDG.3D [UR16], [UR22], desc[UR14] ;  /* 0x00000e101600a5b4 */ /* 0x0005e20008011000 */
[----:B------:R2:W-:Y:S01]  /*4d60*/  @!UP1 UTMALDG.3D [UR8], [UR22], desc[UR14] ;  /* 0x00000e08160095b4 */ /* 0x0005e20008011000 */
[----:B------:R2:W-:Y:S01]  /*4d70*/  @!P4 SYNCS.ARRIVE.TRANS64.RED.A0TR RZ, [UR7+0x58], R23 ;  /* 0x00005817ffffc9a7 */ /* 0x0005e20008300407 */
[----:B------:R-:W-:Y:S01]  /*4d80*/  UPLOP3.LUT UP1, UPT, UPT, UPT, UPT, 0x80, 0x8 ;  /* 0x000000000008789c */ /* 0x000fe20003f2f070 */
[----:B------:R-:W-:Y:S01]  /*4d90*/  SYNCS.ARRIVE.TRANS64.RED.A1T0 RZ, [UR13], RZ ;  /* 0x000000ffffff79a7 */ /* 0x000fe2000810040d */
[----:B------:R-:W-:Y:S09]  /*4da0*/  @P3 BRA `(.L_x_95) ;  /* 0xfffffff400203947 */ /* 0x000ff2000383ffff */
[----:B------:R-:W-:-:S04]  /*4db0*/  SHF.L.U32 R3, R31, 0x1f, RZ ;  /* 0x0000001f1f037819 */ /* 0x000fc800000006ff */
[----:B------:R-:W1:Y:S02]  /*4dc0*/  SYNCS.PHASECHK.TRANS64.TRYWAIT P0, [UR7+0x60], R3 ;  /* 0x00006003ff0075a7 */ /* 0x000e640008001107 */
[----:B-1----:R-:W-:Y:S05]  /*4dd0*/  @!P0 BRA `(.L_x_96) ;  /* 0x0000003400748947 */ /* 0x002fea0003800000 */
.L_x_163:
[----:B-1----:R-:W-:-:S07]  /*4de0*/  MOV R0, UR7 ;  /* 0x0000000700007c02 */ /* 0x002fce0008000f00 */
.L_x_97:
[----:B-1----:R-:W-:-:S04]  /*4df0*/  SHF.L.U32 R3, R31, 0x1f, RZ ;  /* 0x0000001f1f037819 */ /* 0x002fc800000006ff */
[----:B------:R1:W4:Y:S03]  /*4e00*/  SYNCS.PHASECHK.TRANS64.TRYWAIT P0, [R0+URZ+0x68], R3 ;  /* 0x00006803000075a7 */ /* 0x00032600080011ff */
[----:B----4-:R-:W-:Y:S05]  /*4e10*/  @!P0 NANOSLEEP.SYNCS 0x989680 ;  /* 0x009896800000895d */ /* 0x010fea0003900000 */
[----:B------:R-:W4:Y:S02]  /*4e20*/  @!P0 SYNCS.PHASECHK.TRANS64 P0, [R0+URZ+0x68], R3 ;  /* 0x00006803000085a7 */ /* 0x000f2400080010ff */
[----:B--2-4-:R-:W-:Y:S05]  /*4e30*/  @P0 EXIT ;  /* 0x000000000000094d */ /* 0x014fea0003800000 */
[----:B------:R-:W-:Y:S05]  /*4e40*/  BRA `(.L_x_97) ;  /* 0xfffffffc00e87947 */ /* 0x000fea000383ffff */
.L_x_86:
[----:B------:R-:W-:-:S06]  /*4e50*/  UISETP.GE.AND UP1, UPT, UR10, 0x4, UPT ;  /* 0x000000040a00788c */ /* 0x000fcc000bf26270 */
[----:B------:R-:W-:-:S13]  /*4e60*/  PLOP3.LUT P0, PT, PT, PT, UP1, 0x80, 0x8 ;  /* 0x000000000008781c */ /* 0x000fda0003f0f018 */
[----:B------:R-:W-:Y:S05]  /*4e70*/  @!P0 EXIT ;  /* 0x000000000000894d */ /* 0x000fea0003800000 */
[----:B------:R-:W-:Y:S01]  /*4e80*/  BAR.SYNC.DEFER_BLOCKING 0x6, 0xa0 ;  /* 0x0182800000007b1d */ /* 0x000fe20000010000 */
[C---:B------:R-:W-:Y:S01]  /*4e90*/  IMAD.SHL.U32 R96, R108.reuse, 0x20, RZ ;  /* 0x000000206c607824 */ /* 0x040fe200078e00ff */
[----:B------:R-:W-:Y:S01]  /*4ea0*/  CS2R R104, SRZ ;  /* 0x0000000000687805 */ /* 0x000fe2000001ff00 */
[C---:B------:R-:W-:Y:S02]  /*4eb0*/  IMAD.SHL.U32 R4, R97.reuse, 0x200000, RZ ;  /* 0x0020000061047824 */ /* 0x040fe400078e00ff */
[C---:B------:R-:W-:Y:S01]  /*4ec0*/  IMAD.SHL.U32 R2, R108.reuse, 0x4, RZ ;  /* 0x000000046c027824 */ /* 0x040fe200078e00ff */
[----:B------:R-:W-:Y:S02]  /*4ed0*/  UMOV UR49, 0x400 ;  /* 0x0000040000317882 */ /* 0x000fe40000000000 */
[----:B------:R-:W1:Y:S01]  /*4ee0*/  LDC R93, c[0x0][0x370] ;  /* 0x0000dc00ff5d7b82 */ /* 0x000e620000000800 */
[----:B------:R-:W-:Y:S01]  /*4ef0*/  ULEA UR49, UR37, UR49, 0x18 ;  /* 0x0000003125317291 */ /* 0x000fe2000f8ec0ff */
[----:B------:R-:W-:Y:S01]  /*4f00*/  IMAD.U32 R47, R108, 0x10000, RZ ;  /* 0x000100006c2f7824 */ /* 0x000fe200078e00ff */
[C---:B------:R-:W-:Y:S01]  /*4f10*/  LOP3.LUT R3, R96.reuse, 0x80, RZ, 0xc0, !PT ;  /* 0x0000008060037812 */ /* 0x040fe200078ec0ff */
[----:B------:R-:W-:Y:S01]  /*4f20*/  IMAD.SHL.U32 R6, R97, 0x400, RZ ;  /* 0x0000040061067824 */ /* 0x000fe200078e00ff */
[----:B------:R-:W-:Y:S01]  /*4f30*/  LOP3.LUT R95, R96, 0xb60, RZ, 0xc0, !PT ;  /* 0x00000b60605f7812 */ /* 0x000fe200078ec0ff */
[----:B------:R-:W-:Y:S01]  /*4f40*/  UIADD3 UR4, UPT, UPT, UR49, 0x2200, URZ ;  /* 0x0000220031047890 */ /* 0x000fe2000fffe0ff */
[----:B------:R-:W-:Y:S01]  /*4f50*/  LOP3.LUT R4, R4, 0x200000, RZ, 0xc0, !PT ;  /* 0x0020000004047812 */ /* 0x000fe200078ec0ff */
[----:B------:R-:W2:Y:S01]  /*4f60*/  LDC R42, c[0x0][0xb0c] ;  /* 0x0002c300ff2a7b82 */ /* 0x000ea20000000800 */
[----:B------:R-:W-:Y:S01]  /*4f70*/  LOP3.LUT R2, R3, 0x10, R2, 0xf8, !PT ;  /* 0x0000001003027812 */ /* 0x000fe200078ef802 */
[----:B------:R-:W-:Y:S01]  /*4f80*/  IMAD.MOV.U32 R44, RZ, RZ, RZ ;  /* 0x000000ffff2c7224 */ /* 0x000fe200078e00ff */
[----:B------:R-:W-:Y:S01]  /*4f90*/  LOP3.LUT R95, R95, 0x400, R6, 0xf8, !PT ;  /* 0x000004005f5f7812 */ /* 0x000fe200078ef806 */
[----:B------:R-:W-:Y:S01]  /*4fa0*/  IMAD.MOV.U32 R106, RZ, RZ, RZ ;  /* 0x000000ffff6a7224 */ /* 0x000fe200078e00ff */
[----:B------:R-:W-:Y:S01]  /*4fb0*/  LOP3.LUT R47, R4, 0x400000, R47, 0xf8, !PT ;  /* 0x00400000042f7812 */ /* 0x000fe200078ef82f */
[----:B------:R-:W-:Y:S01]  /*4fc0*/  IMAD.MOV.U32 R111, RZ, RZ, RZ ;  /* 0x000000ffff6f7224 */ /* 0x000fe200078e00ff */
[----:B------:R-:W-:Y:S01]  /*4fd0*/  LOP3.LUT P0, RZ, R96, 0x80, RZ, 0xc0, !PT ;  /* 0x0000008060ff7812 */ /* 0x000fe2000780c0ff */
[----:B------:R-:W3:Y:S01]  /*4fe0*/  LDC R92, c[0x0][0xb20] ;  /* 0x0002c800ff5c7b82 */ /* 0x000ee20000000800 */
[----:B------:R-:W4:Y:S01]  /*4ff0*/  LDS R0, [UR49+0x130] ;  /* 0x00013031ff007984 */ /* 0x000f220008000800 */
[----:B------:R-:W-:Y:S01]  /*5000*/  LOP3.LUT R95, R95, R2, RZ, 0xfc, !PT ;  /* 0x000000025f5f7212 */ /* 0x000fe200078efcff */
[----:B------:R-:W-:Y:S01]  /*5010*/  IMAD.MOV.U32 R99, RZ, RZ, RZ ;  /* 0x000000ffff637224 */ /* 0x000fe200078e00ff */
[----:B------:R-:W-:Y:S01]  /*5020*/  P2R R2, PR, RZ, 0x1 ;  /* 0x00000001ff027803 */ /* 0x000fe20000000000 */
[----:B------:R-:W-:Y:S01]  /*5030*/  IMAD.U32 R107, RZ, RZ, UR4 ;  /* 0x00000004ff6b7e24 */ /* 0x000fe2000f8e00ff */
[----:B------:R-:W-:Y:S01]  /*5040*/  LOP3.LUT R108, R108, 0x60, RZ, 0xc0, !PT ;  /* 0x000000606c6c7812 */ /* 0x000fe200078ec0ff */
[----:B------:R-:W1:Y:S01]  /*5050*/  LDCU.64 UR52, c[0x0][0x348] ;  /* 0x00006900ff3477ac */ /* 0x000e620008000a00 */
[----:B------:R-:W1:Y:S01]  /*5060*/  LDC R41, c[0x0][0xb30] ;  /* 0x0002cc00ff297b82 */ /* 0x000e620000000800 */
[----:B------:R-:W1:Y:S01]  /*5070*/  LDCU.64 UR38, c[0x0][0x888] ;  /* 0x00011100ff2677ac */ /* 0x000e620008000a00 */
[----:B------:R-:W1:Y:S06]  /*5080*/  LDCU.64 UR44, c[0x0][0x890] ;  /* 0x00011200ff2c77ac */ /* 0x000e6c0008000a00 */
[----:B------:R-:W1:Y:S01]  /*5090*/  LDC.64 R88, c[0x0][0xb10] ;  /* 0x0002c400ff587b82 */ /* 0x000e620000000a00 */
[----:B------:R-:W-:-:S07]  /*50a0*/  UIADD3 UR48, UPT, UPT, UR49, 0x200, URZ ;  /* 0x0000020031307890 */ /* 0x000fce000fffe0ff */
[----:B------:R-:W1:Y:S08]  /*50b0*/  LDC.64 R38, c[0x0][0xb18] ;  /* 0x0002c600ff267b82 */ /* 0x000e700000000a00 */
[----:B------:R-:W1:Y:S08]  /*50c0*/  LDC.64 R36, c[0x0][0xb28] ;  /* 0x0002ca00ff247b82 */ /* 0x000e700000000a00 */
[----:B------:R-:W1:Y:S01]  /*50d0*/  LDC.64 R86, c[0x0][0x8b0] ;  /* 0x00022c00ff567b82 */ /* 0x000e620000000a00 */
[----:B----4-:R-:W-:-:S07]  /*50e0*/  IMAD.IADD R47, R0, 0x1, R47 ;  /* 0x00000001002f7824 */ /* 0x010fce00078e022f */
[----:B------:R-:W4:Y:S08]  /*50f0*/  LDC.64 R84, c[0x0][0x8a8] ;  /* 0x00022a00ff547b82 */ /* 0x000f300000000a00 */
[----:B--23--:R-:W1:Y:S02]  /*5100*/  LDC R94, c[0x0][0x374] ;  /* 0x0000dd00ff5e7b82 */ /* 0x00ce640000000800 */
.L_x_123:
[----:B------:R-:W-:Y:S02]  /*5110*/  LEA R0, R111, UR49, 0x3 ;  /* 0x000000316f007c11 */ /* 0x000fe4000f8e18ff */
[----:B------:R-:W-:Y:S02]  /*5120*/  SHF.L.U32 R3, R105, 0x1f, RZ ;  /* 0x0000001f69037819 */ /* 0x000fe400000006ff */
[----:B------:R-:W-:Y:S02]  /*5130*/  LEA R16, R111, UR49, 0x4 ;  /* 0x000000316f107c11 */ /* 0x000fe4000f8e20ff */
[----:B------:R-:W2:Y:S02]  /*5140*/  SYNCS.PHASECHK.TRANS64.TRYWAIT P0, [R0+URZ+0x80], R3 ;  /* 0x00008003000075a7 */ /* 0x000ea400080011ff */
[----:B-12---:R-:W-:Y:S05]  /*5150*/  @!P0 BRA `(.L_x_98) ;  /* 0x0000003000ac8947 */ /* 0x006fea0003800000 */
.L_x_164:
[----:B------:R-:W3:Y:S01]  /*5160*/  LDC.64 R12, c[0x0][0xb10] ;  /* 0x0002c400ff0c7b82 */ /* 0x000ee20000000a00 */
[----:B------:R-:W4:Y:S01]  /*5170*/  LDS.128 R16, [R16+0x110] ;  /* 0x0001100010107984 */ /* 0x000f220000000c00 */
[----:B-1----:R-:W-:Y:S01]  /*5180*/  ISETP.NE.AND P1, PT, R41, 0x1, PT ;  /* 0x000000012900780c */ /* 0x002fe20003f25270 */
[----:B--2---:R-:W-:Y:S01]  /*5190*/  VIADD R0, R0, 0x90 ;  /* 0x0000009000007836 */ /* 0x004fe20000000000 */
[----:B------:R-:W-:Y:S04]  /*51a0*/  ISETP.GE.AND P0, PT, R40, 0x1, PT ;  /* 0x000000012800780c */ /* 0x000fe80003f06270 */
[----:B------:R-:W1:Y:S01]  /*51b0*/  LDC.64 R10, c[0x0][0xb18] ;  /* 0x0002c600ff0a7b82 */ /* 0x000e620000000a00 */
[----:B------:R-:W-:Y:S01]  /*51c0*/  PRMT R0, RZ, 0x654, R0 ;  /* 0x00000654ff007816 */ /* 0x000fe20000000000 */
[----:B------:R-:W-:Y:S01]  /*51d0*/  @!PT LDS RZ, [RZ] ;  /* 0x00000000fffff984 */ /* 0x000fe20000000800 */
[----:B------:R-:W-:Y:S01]  /*51e0*/  @!PT LDS RZ, [RZ] ;  /* 0x00000000fffff984 */ /* 0x000fe20000000800 */
[----:B------:R-:W-:Y:S01]  /*51f0*/  @!PT LDS RZ, [RZ] ;  /* 0x00000000fffff984 */ /* 0x000fe20000000800 */
[----:B------:R-:W-:Y:S01]  /*5200*/  @!PT LDS RZ, [RZ] ;  /* 0x00000000fffff984 */ /* 0x000fe20000000800 */
[----:B------:R2:W-:Y:S06]  /*5210*/  MEMBAR.ALL.CTA ;  /* 0x0000000000007992 */ /* 0x0005ec0000008000 */
[----:B--2---:R-:W2:Y:S01]  /*5220*/  FENCE.VIEW.ASYNC.S ;  /* 0x00000000000073c6 */ /* 0x004ea20000000000 */
[----:B------:R-:W1:Y:S08]  /*5230*/  @!P1 LDC R14, c[0x0][0xb20] ;  /* 0x0002c800ff0e9b82 */ /* 0x000e700000000800 */
[----:B------:R-:W1:Y:S01]  /*5240*/  @!P1 LDC R9, c[0x0][0xb0c] ;  /* 0x0002c300ff099b82 */ /* 0x000e620000000800 */
[----:B--2---:R2:W-:Y:S01]  /*5250*/  SYNCS.ARRIVE.TRANS64.RED.A1T0 RZ, [R0+URZ], RZ ;  /* 0x000000ff00ff79a7 */ /* 0x0045e200081004ff */
[----:B----4-:R-:W-:Y:S04]  /*5260*/  LOP3.LUT P4, RZ, R18, 0x1, RZ, 0xc0, !PT ;  /* 0x0000000112ff7812 */ /* 0x010fe8000788c0ff */
[----:B------:R-:W-:Y:S09]  /*5270*/  P2R R109, PR, RZ, 0x10 ;  /* 0x00000010ff6d7803 */ /* 0x000ff20000000000 */
[----:B------:R-:W-:Y:S02]  /*5280*/  @P4 MOV R45, R16 ;  /* 0x00000010002d4202 */ /* 0x000fe40000000f00 */
[----:B------:R-:W-:Y:S01]  /*5290*/  @P4 LOP3.LUT R43, R17, 0xffff, RZ, 0xc0, !PT ;  /* 0x0000ffff112b4812 */ /* 0x000fe200078ec0ff */
[----:B--23--:R-:W-:Y:S06]  /*52a0*/  @!P0 BRA `(.L_x_99) ;  /* 0x0000000000a48947 */ /* 0x00cfec0003800000 */
[----:B------:R-:W-:Y:S01]  /*52b0*/  IMAD.HI.U32 R23, R94, R39, RZ ;  /* 0x000000275e177227 */ /* 0x000fe200078e00ff */
[----:B------:R-:W-:Y:S02]  /*52c0*/  ISETP.NE.AND P0, PT, R38, 0x1, PT ;  /* 0x000000012600780c */ /* 0x000fe40003f05270 */
[----:B------:R-:W-:Y:S01]  /*52d0*/  ISETP.NE.AND P2, PT, R40, 0x1, PT ;  /* 0x000000012800780c */ /* 0x000fe20003f45270 */
[----:B------:R-:W-:Y:S01]  /*52e0*/  IMAD.HI.U32 R22, R93, R88, RZ ;  /* 0x000000585d167227 */ /* 0x000fe200078e00ff */
[----:B------:R-:W-:Y:S02]  /*52f0*/  SHF.R.U32.HI R23, RZ, R92, R23 ;  /* 0x0000005cff177219 */ /* 0x000fe40000011617 */
[----:B------:R-:W-:Y:S01]  /*5300*/  ISETP.NE.AND P3, PT, R42, 0x1, PT ;  /* 0x000000012a00780c */ /* 0x000fe20003f65270 */
[----:B------:R-:W-:Y:S01]  /*5310*/  IMAD.HI.U32 R26, R45, R88, RZ ;  /* 0x000000582d1a7227 */ /* 0x000fe200078e00ff */
[----:B------:R-:W-:Y:S02]  /*5320*/  SHF.R.U32.HI R22, RZ, R89, R22 ;  /* 0x00000059ff167219 */ /* 0x000fe40000011616 */
[----:B------:R-:W-:Y:S01]  /*5330*/  SEL R3, R94, R23, !P0 ;  /* 0x000000175e037207 */ /* 0x000fe20004000000 */
[----:B------:R-:W-:Y:S01]  /*5340*/  IMAD.HI.U32 R23, R43, R39, RZ ;  /* 0x000000272b177227 */ /* 0x000fe200078e00ff */
[----:B------:R-:W-:Y:S02]  /*5350*/  SEL R7, R93, R22, !P3 ;  /* 0x000000165d077207 */ /* 0x000fe40005800000 */
[----:B------:R-:W-:Y:S01]  /*5360*/  SHF.R.U32.HI R26, RZ, R89, R26 ;  /* 0x00000059ff1a7219 */ /* 0x000fe2000001161a */
[-C--:B------:R-:W-:Y:S04]  /*5370*/  IMAD.HI.U32 R22, R3, R36.reuse, RZ ;  /* 0x0000002403167227 */ /* 0x080fe800078e00ff */
[----:B------:R-:W-:Y:S01]  /*5380*/  IMAD.HI.U32 R24, R7, R36, RZ ;  /* 0x0000002407187227 */ /* 0x000fe200078e00ff */
[-C--:B------:R-:W-:Y:S02]  /*5390*/  @P2 SHF.R.U32.HI R3, RZ, R37.reuse, R22 ;  /* 0x00000025ff032219 */ /* 0x080fe40000011616 */
[----:B------:R-:W-:Y:S02]  /*53a0*/  SHF.R.U32.HI R22, RZ, R92, R23 ;  /* 0x0000005cff167219 */ /* 0x000fe40000011617 */
[----:B------:R-:W-:Y:S01]  /*53b0*/  @P2 SHF.R.U32.HI R7, RZ, R37, R24 ;  /* 0x00000025ff072219 */ /* 0x000fe20000011618 */
[C---:B------:R-:W-:Y:S01]  /*53c0*/  IMAD R2, R40.reuse, R3, RZ ;  /* 0x0000000328027224 */ /* 0x040fe200078e02ff */
[----:B------:R-:W-:Y:S02]  /*53d0*/  SEL R5, R43, R22, !P0 ;  /* 0x000000162b057207 */ /* 0x000fe40004000000 */
[----:B------:R-:W-:Y:S01]  /*53e0*/  SEL R3, R45, R26, !P3 ;  /* 0x0000001a2d037207 */ /* 0x000fe20005800000 */
[----:B------:R-:W-:Y:S01]  /*53f0*/  IMAD R4, R40, R7, RZ ;  /* 0x0000000728047224 */ /* 0x000fe200078e02ff */
[C---:B------:R-:W-:Y:S01]  /*5400*/  ISETP.GE.AND P0, PT, R5.reuse, R2, PT ;  /* 0x000000020500720c */ /* 0x040fe20003f06270 */
[----:B------:R-:W-:Y:S03]  /*5410*/  IMAD.HI.U32 R6, R5, R36, RZ ;  /* 0x0000002405067227 */ /* 0x000fe600078e00ff */
[----:B------:R-:W-:Y:S01]  /*5420*/  ISETP.GE.OR P0, PT, R3, R4, P0 ;  /* 0x000000040300720c */ /* 0x000fe20000706670 */
[----:B------:R-:W-:Y:S01]  /*5430*/  IMAD.MOV R4, RZ, RZ, -R3 ;  /* 0x000000ffff047224 */ /* 0x000fe200078e0a03 */
[-C--:B------:R-:W-:Y:S03]  /*5440*/  SHF.R.U32.HI R6, RZ, R37.reuse, R6 ;  /* 0x00000025ff067219 */ /* 0x080fe60000011606 */
[----:B------:R-:W-:Y:S01]  /*5450*/  IMAD R45, R42, R4, R45 ;  /* 0x000000042a2d7224 */ /* 0x000fe200078e022d */
[----:B------:R-:W-:Y:S05]  /*5460*/  SEL R15, R5, R6, !P2 ;  /* 0x00000006050f7207 */ /* 0x000fea0005000000 */
[----:B------:R-:W-:Y:S02]  /*5470*/  IMAD.MOV R6, RZ, RZ, -R15 ;  /* 0x000000ffff067224 */ /* 0x000fe400078e0a0f */
[C---:B------:R-:W-:Y:S04]  /*5480*/  @!P0 IMAD.HI.U32 R2, R3.reuse, R36, RZ ;  /* 0x0000002403028227 */ /* 0x040fe800078e00ff */
[----:B------:R-:W-:Y:S01]  /*5490*/  IMAD R6, R40, R6, R5 ;  /* 0x0000000628067224 */ /* 0x000fe200078e0205 */
[----:B------:R-:W-:Y:S04]  /*54a0*/  @!P0 SHF.R.U32.HI R2, RZ, R37, R2 ;  /* 0x00000025ff028219 */ /* 0x000fe80000011602 */
[----:B------:R-:W-:Y:S02]  /*54b0*/  @!P0 SEL R0, R3, R2, !P2 ;  /* 0x0000000203008207 */ /* 0x000fe40005000000 */
[----:B------:R-:W-:Y:S02]  /*54c0*/  IADD3 R2, PT, PT, -R5, RZ, RZ ;  /* 0x000000ff05027210 */ /* 0x000fe40007ffe1ff */
[----:B------:R-:W-:Y:S01]  /*54d0*/  @!P0 IADD3 R8, PT, PT, R15, -R0, RZ ;  /* 0x800000000f088210 */ /* 0x000fe20007ffe0ff */
[----:B------:R-:W-:Y:S02]  /*54e0*/  @!P0 IMAD R0, R7, R6, R0 ;  /* 0x0000000607008224 */ /* 0x000fe400078e0200 */
[----:B------:R-:W-:Y:S02]  /*54f0*/  IMAD R43, R38, R2, R43 ;  /* 0x00000002262b7224 */ /* 0x000fe400078e022b */
[----:B------:R-:W-:Y:S02]  /*5500*/  @!P0 IMAD R5, R8, R40, R3 ;  /* 0x0000002808058224 */ /* 0x000fe400078e0203 */
[----:B------:R-:W-:Y:S04]  /*5510*/  @!P0 IMAD.MOV.U32 R3, RZ, RZ, R0 ;  /* 0x000000ffff038224 */ /* 0x000fe800078e0000 */
[----:B------:R-:W-:Y:S02]  /*5520*/  IMAD R45, R3, R42, R45 ;  /* 0x0000002a032d7224 */ /* 0x000fe400078e022d */
[----:B------:R-:W-:Y:S07]  /*5530*/  IMAD R43, R5, R38, R43 ;  /* 0x00000026052b7224 */ /* 0x000fee00078e022b */
.L_x_99:
[----:B-1----:R-:W-:Y:S01]  /*5540*/  @!P1 ISETP.NE.AND P0, PT, R10, 0x1, PT ;  /* 0x000000010a00980c */ /* 0x002fe20003f05270 */
[----:B------:R-:W-:Y:S01]  /*5550*/  @!P1 IMAD.HI.U32 R0, R45, R12, RZ ;  /* 0x0000000c2d009227 */ /* 0x000fe200078e00ff */
[----:B------:R-:W-:Y:S01]  /*5560*/  @!P1 ISETP.NE.AND P2, PT, R9, 0x1, PT ;  /* 0x000000010900980c */ /* 0x000fe20003f45270 */
[----:B------:R-:W-:Y:S01]  /*5570*/  ULOP3.LUT UP0, URZ, UR48, 0x90, URZ, 0xc0, !UPT ;  /* 0x0000009030ff7892 */ /* 0x000fe2000f80c0ff */
[----:B------:R-:W-:Y:S01]  /*5580*/  R2UR UR42, R21 ;  /* 0x00000000152a72ca */ /* 0x000fe200000e0000 */
[----:B------:R-:W-:Y:S01]  /*5590*/  @!P1 IMAD.HI.U32 R3, R43, R11, RZ ;  /* 0x0000000b2b039227 */ /* 0x000fe200078e00ff */
[----:B------:R-:W-:Y:S02]  /*55a0*/  @!P1 SHF.R.U32.HI R0, RZ, R13, R0 ;  /* 0x0000000dff009219 */ /* 0x000fe40000011600 */
[----:B------:R-:W-:Y:S01]  /*55b0*/  R2UR UR41, R20 ;  /* 0x00000000142972ca */ /* 0x000fe200000e0000 */
[----:B------:R-:W-:Y:S01]  /*55c0*/  VIADD R111, R111, 0x1 ;  /* 0x000000016f6f7836 */ /* 0x000fe20000000000 */
[----:B------:R-:W-:Y:S02]  /*55d0*/  @!P1 SHF.R.U32.HI R2, RZ, R14, R3 ;  /* 0x0000000eff029219 */ /* 0x000fe40000011603 */
[----:B------:R-:W-:Y:S02]  /*55e0*/  @!P1 SEL R3, R45, R0, !P2 ;  /* 0x000000002d039207 */ /* 0x000fe40005000000 */
[----:B------:R-:W-:Y:S02]  /*55f0*/  @!P1 SEL R2, R43, R2, !P0 ;  /* 0x000000022b029207 */ /* 0x000fe40004000000 */
[----:B------:R-:W-:Y:S01]  /*5600*/  @P4 SHF.R.U32.HI R98, RZ, 0x10, R17 ;  /* 0x00000010ff624819 */ /* 0x000fe20000011611 */
[----:B------:R-:W-:Y:S02]  /*5610*/  USHF.L.U32 UR42, UR42, 0x6, URZ ;  /* 0x000000062a2a7899 */ /* 0x000fe400080006ff */
[----:B------:R-:W-:Y:S02]  /*5620*/  @!P1 IMAD.IADD R0, R2, 0x1, -R3 ;  /* 0x0000000102009824 */ /* 0x000fe400078e0a03 */
[----:B------:R-:W-:Y:S01]  /*5630*/  @!P1 IMAD.IADD R2, R3, 0x1, -R2 ;  /* 0x0000000103029824 */ /* 0x000fe200078e0a02 */
[----:B------:R-:W-:Y:S01]  /*5640*/  USHF.L.U32 UR41, UR41, 0x7, URZ ;  /* 0x0000000729297899 */ /* 0x000fe200080006ff */
[----:B------:R-:W-:Y:S02]  /*5650*/  @!P1 IMAD R45, R0, R9, R45 ;  /* 0x00000009002d9224 */ /* 0x000fe400078e022d */
[----:B------:R-:W-:Y:S01]  /*5660*/  @!P1 IMAD R43, R2, R10, R43 ;  /* 0x0000000a022b9224 */ /* 0x000fe200078e022b */
[----:B------:R-:W-:Y:S08]  /*5670*/  BRA.U !UP0, `(.L_x_100) ;  /* 0x0000000108407547 */ /* 0x000ff0000b800000 */
[----:B------:R-:W1:Y:S01]  /*5680*/  LDCU.64 UR8, c[0x4][0x80] ;  /* 0x01001000ff0877ac */ /* 0x000e620008000a00 */
[----:B------:R-:W-:Y:S01]  /*5690*/  MOV R3, 0x0 ;  /* 0x0000000000037802 */ /* 0x000fe20000000f00 */
[----:B------:R-:W-:Y:S02]  /*56a0*/  HFMA2 R12, -RZ, RZ, 0, 5.9604644775390625e-08 ;  /* 0x00000001ff0c7431 */ /* 0x000fe400000001ff */
[----:B------:R-:W-:Y:S02]  /*56b0*/  IMAD.MOV.U32 R8, RZ, RZ, 0x70 ;  /* 0x00000070ff087424 */ /* 0x000fe400078e00ff */
[----:B------:R-:W-:Y:S01]  /*56c0*/  IMAD.MOV.U32 R13, RZ, RZ, RZ ;  /* 0x000000ffff0d7224 */ /* 0x000fe200078e00ff */
[----:B------:R-:W2:Y:S01]  /*56d0*/  LDCU.64 UR6, c[0x4][0x88] ;  /* 0x01001100ff0677ac */ /* 0x000ea20008000a00 */
[----:B------:R-:W3:Y:S01]  /*56e0*/  LDC.64 R2, c[0x4][R3] ;  /* 0x0100000003027b82 */ /* 0x000ee20000000a00 */
[----:B------:R-:W4:Y:S01]  /*56f0*/  LDCU.64 UR4, c[0x4][0x8] ;  /* 0x01000100ff0477ac */ /* 0x000f220008000a00 */
[----:B-1----:R-:W-:Y:S01]  /*5700*/  MOV R5, UR9 ;  /* 0x0000000900057c02 */ /* 0x002fe20008000f00 */
[----:B------:R-:W-:Y:S01]  /*5710*/  IMAD.U32 R4, RZ, RZ, UR8 ;  /* 0x00000008ff047e24 */ /* 0x000fe2000f8e00ff */
[----:B--2---:R-:W-:Y:S01]  /*5720*/  MOV R7, UR7 ;  /* 0x0000000700077c02 */ /* 0x004fe20008000f00 */
[----:B------:R-:W-:Y:S01]  /*5730*/  IMAD.U32 R6, RZ, RZ, UR6 ;  /* 0x00000006ff067e24 */ /* 0x000fe2000f8e00ff */
[----:B----4-:R-:W-:Y:S01]  /*5740*/  MOV R11, UR5 ;  /* 0x00000005000b7c02 */ /* 0x010fe20008000f00 */
[----:B------:R-:W-:Y:S02]  /*5750*/  IMAD.U32 R10, RZ, RZ, UR4 ;  /* 0x00000004ff0a7e24 */ /* 0x000fe4000f8e00ff */
[----:B------:R-:W-:Y:S07]  /*5760*/  LEPC R20, `(.L_x_100) ;  /* 0x000000001014794e */ /* 0x000fee0000000000 */
[----:B---3-5:R-:W-:Y:S05]  /*5770*/  CALL.ABS.NOINC R2 ;  /* 0x0000000002007343 */ /* 0x028fea0003c00000 */
.L_x_100:
[----:B------:R-:W-:Y:S01]  /*5780*/  LOP3.LUT P0, RZ, R107, 0x90, RZ, 0xc0, !PT ;  /* 0x000000906bff7812 */ /* 0x000fe2000780c0ff */
[----:B------:R-:W-:Y:S11]  /*5790*/  BSSY.RECONVERGENT B6, `(.L_x_101) ;  /* 0x0000013000067945 */ /* 0x000ff60003800200 */
[----:B------:R-:W-:Y:S01]  /*57a0*/  @!UPT UIADD3 URZ, UPT, UPT, URZ, URZ, URZ ;  /* 0x000000fffffff290 */ /* 0x000fe2000fffe0ff */
[----:B------:R-:W-:Y:S05]  /*57b0*/  @!P0 BRA `(.L_x_102) ;  /* 0x0000000000408947 */ /* 0x000fea0003800000 */
        /* <DEDUP_REMOVED lines=16> */
.L_x_102:
[----:B------:R-:W-:Y:S05]  /*58c0*/  BSYNC.RECONVERGENT B6 ;  /* 0x0000000000067941 */ /* 0x000fea0003800200 */
.L_x_101:
[----:B------:R-:W-:Y:S01]  /*58d0*/  ISETP.NE.U32.AND P4, PT, R86, RZ, PT ;  /* 0x000000ff5600720c */ /* 0x000fe20003f85070 */
[----:B------:R-:W-:Y:S01]  /*58e0*/  UISETP.NE.AND UP2, UPT, UR50, URZ, UPT ;  /* 0x000000ff3200728c */ /* 0x000fe2000bf45270 */
[----:B------:R-:W-:Y:S01]  /*58f0*/  ISETP.NE.U32.AND P3, PT, RZ, UR38, PT ;  /* 0x00000026ff007c0c */ /* 0x000fe2000bf65070 */
[----:B------:R-:W-:Y:S01]  /*5900*/  UISETP.NE.U32.AND UP1, UPT, UR44, URZ, UPT ;  /* 0x000000ff2c00728c */ /* 0x000fe2000bf25070 */
[----:B------:R-:W-:Y:S01]  /*5910*/  ISETP.NE.AND.EX P4, PT, R87, RZ, PT, P4 ;  /* 0x000000ff5700720c */ /* 0x000fe20003f85340 */
[----:B------:R-:W-:Y:S01]  /*5920*/  UPLOP3.LUT UP0, UPT, UPT, UPT, UPT, 0x40, 0x4 ;  /* 0x000000000004789c */ /* 0x000fe20003f0e870 */
[----:B------:R-:W-:Y:S01]  /*5930*/  ISETP.NE.AND.EX P3, PT, RZ, UR39, PT, P3 ;  /* 0x00000027ff007c0c */ /* 0x000fe2000bf65330 */
[----:B------:R-:W-:Y:S01]  /*5940*/  UISETP.NE.AND.EX UP1, UPT, UR45, URZ, UPT, UP1 ;  /* 0x000000ff2d00728c */ /* 0x000fe2000bf25310 */
[----:B------:R-:W-:Y:S04]  /*5950*/  PLOP3.LUT P1, PT, PT, PT, UP2, 0x80, 0x8 ;  /* 0x000000000008781c */ /* 0x000fe80003f2f028 */
[----:B------:R-:W-:Y:S06]  /*5960*/  @UP2 UPLOP3.LUT UP0, UPT, UPT, UPT, UP1, 0x80, 0x8 ;  /* 0x000000000008289c */ /* 0x000fec0003f0f010 */
[----:B------:R-:W-:Y:S01]  /*5970*/  PLOP3.LUT P0, PT, PT, PT, UP0, 0x80, 0x8 ;  /* 0x000000000008781c */ /* 0x000fe20003f0f008 */
[----:B------:R-:W-:Y:S01]  /*5980*/  @!UPT UIADD3 URZ, UPT, UPT, URZ, URZ, URZ ;  /* 0x000000fffffff290 */ /* 0x000fe2000fffe0ff */
[----:B------:R-:W-:Y:S11]  /*5990*/  BRA.U !UP1, `(.L_x_103) ;  /* 0x0000000109387547 */ /* 0x000ff6000b800000 */
[----:B------:R-:W-:Y:S01]  /*59a0*/  UISETP.NE.U32.AND UP0, UPT, UR38, URZ, UPT ;  /* 0x000000ff2600728c */ /* 0x000fe2000bf05070 */
[----:B------:R-:W-:Y:S02]  /*59b0*/  HFMA2 R0, -RZ, RZ, 0, 5.9604644775390625e-08 ;  /* 0x00000001ff007431 */ /* 0x000fe400000001ff */
[----:B------:R-:W-:Y:S01]  /*59c0*/  IMAD.MOV.U32 R91, RZ, RZ, 0x1 ;  /* 0x00000001ff5b7424 */ /* 0x000fe200078e00ff */
[----:B------:R-:W-:Y:S06]  /*59d0*/  UISETP.NE.AND.EX UP0, UPT, UR39, URZ, UPT, UP0 ;  /* 0x000000ff2700728c */ /* 0x000fec000bf05300 */
[----:B------:R-:W-:Y:S05]  /*59e0*/  PLOP3.LUT P2, PT, PT, PT, UP0, 0x80, 0x8 ;  /* 0x000000000008781c */ /* 0x000fea0003f4f008 */
[----:B------:R-:W1:Y:S01]  /*59f0*/  @UP0 LDCU.64 UR6, c[0x0][0x888] ;  /* 0x00011100ff0607ac */ /* 0x000e620008000a00 */
[----:B------:R-:W-:Y:S07]  /*5a00*/  @UP0 UIMAD UR4, UR36, UR44, URZ ;  /* 0x0000002c240402a4 */ /* 0x000fee000f8e02ff */
[----:B------:R-:W-:Y:S01]  /*5a10*/  @!P2 PRMT R91, R0, 0x7610, R91 ;  /* 0x00007610005ba816 */ /* 0x000fe2000000005b */
[----:B-1----:R-:W-:Y:S03]  /*5a20*/  @UP0 UIMAD.WIDE UR6, UR4, 0x4, UR6 ;  /* 0x00000004040608a5 */ /* 0x002fe6000f8e0206 */
[----:B------:R-:W1:Y:S03]  /*5a30*/  @!UP0 LDCU UR4, c[0x0][0x880] ;  /* 0x00011000ff0487ac */ /* 0x000e660008000800 */
[----:B------:R-:W-:Y:S01]  /*5a40*/  IMAD.U32 R2, RZ, RZ, UR6 ;  /* 0x00000006ff027e24 */ /* 0x000fe2000f8e00ff */
[----:B------:R-:W-:Y:S05]  /*5a50*/  MOV R3, UR7 ;  /* 0x0000000700037c02 */ /* 0x000fea0008000f00 */
[----:B-----5:R2:W5:Y:S02]  /*5a60*/  @P2 LDG.E R50, desc[UR46][R2.64] ;  /* 0x0000002e02322981 */ /* 0x020564000c1e1900 */
[----:B-12---:R-:W-:Y:S02]  /*5a70*/  @!P2 IMAD.U32 R50, RZ, RZ, UR4 ;  /* 0x00000004ff32ae24 */ /* 0x006fe4000f8e00ff */
.L_x_103:
[----:B------:R-:W-:Y:S05]  /*5a80*/  @!P4 BRA `(.L_x_104) ;  /* 0x000000000020c947 */ /* 0x000fea0003800000 */
[----:B------:R-:W-:Y:S04]  /*5a90*/  ISETP.NE.U32.AND P2, PT, R84, RZ, PT ;  /* 0x000000ff5400720c */ /* 0x000fe80003f45070 */
[----:B------:R-:W-:Y:S11]  /*5aa0*/  ISETP.NE.AND.EX P2, PT, R85, RZ, PT, P2 ;  /* 0x000000ff5500720c */ /* 0x000ff60003f45320 */
[----:B------:R-:W-:Y:S02]  /*5ab0*/  @!UPT UIADD3 URZ, UPT, UPT, URZ, URZ, URZ ;  /* 0x000000fffffff290 */ /* 0x000fe4000fffe0ff */
[----:B------:R-:W1:Y:S01]  /*5ac0*/  @P2 LDC.64 R2, c[0x0][0x8a8] ;  /* 0x00022a00ff022b82 */ /* 0x000e620000000a00 */
[----:B------:R-:W-:Y:S04]  /*5ad0*/  @P2 IMAD R0, R86, UR36, RZ ;  /* 0x0000002456002c24 */ /* 0x000fe8000f8e02ff */
[----:B-1----:R-:W-:Y:S05]  /*5ae0*/  @P2 IMAD.WIDE R2, R0, 0x4, R2 ;  /* 0x0000000400022825 */ /* 0x002fea00078e0202 */
[----:B-----5:R1:W5:Y:S02]  /*5af0*/  @P2 LDG.E R46, desc[UR46][R2.64] ;  /* 0x0000002e022e2981 */ /* 0x020364000c1e1900 */
[----:B-1----:R-:W2:Y:S02]  /*5b00*/  @!P2 LDC R46, c[0x0][0x8a0] ;  /* 0x00022800ff2eab82 */ /* 0x002ea40000000800 */
.L_x_104:
[----:B-----5:R-:W-:Y:S01]  /*5b10*/  ISETP.NE.AND P2, PT, R50, RZ, PT ;  /* 0x000000ff3200720c */ /* 0x020fe20003f45270 */
[----:B------:R-:W-:Y:S01]  /*5b20*/  BSSY B1, `(.L_x_105) ;  /* 0x0000040000017945 */ /* 0x000fe20003800000 */
[----:B------:R-:W-:Y:S01]  /*5b30*/  SEL R7, RZ, 0xffffffff, P3 ;  /* 0xffffffffff077807 */ /* 0x000fe20001800000 */
[----:B------:R-:W-:Y:S01]  /*5b40*/  IMAD.MOV.U32 R55, RZ, RZ, 0x1 ;  /* 0x00000001ff377424 */ /* 0x000fe200078e00ff */
[----:B------:R-:W-:Y:S01]  /*5b50*/  LOP3.LUT P3, RZ, R91, 0xff, RZ, 0xc0, !PT ;  /* 0x000000ff5bff7812 */ /* 0x000fe2000786c0ff */
[----:B------:R-:W-:Y:S01]  /*5b60*/  IMAD R48, R44, 0x40, R47 ;  /* 0x000000402c307824 */ /* 0x000fe200078e022f */
[----:B------:R-:W-:Y:S02]  /*5b70*/  @P1 SEL R0, RZ, 0xffffffff, P2 ;  /* 0xffffffffff001807 */ /* 0x000fe40001000000 */
[----:B------:R-:W-:Y:S02]  /*5b80*/  CS2R R62, SRZ ;  /* 0x00000000003e7805 */ /* 0x000fe4000001ff00 */
[----:B------:R-:W-:Y:S02]  /*5b90*/  LEA R3, R104, UR49, 0x3 ;  /* 0x0000003168037c11 */ /* 0x000fe4000f8e18ff */
[----:B------:R-:W-:Y:S02]  /*5ba0*/  CS2R R60, SRZ ;  /* 0x00000000003c7805 */ /* 0x000fe4000001ff00 */
[----:B------:R-:W-:Y:S02]  /*5bb0*/  @P0 SEL R0, R7, R0, !P3 ;  /* 0x0000000007000207 */ /* 0x000fe40005800000 */
[----:B------:R-:W-:Y:S02]  /*5bc0*/  CS2R R58, SRZ ;  /* 0x00000000003a7805 */ /* 0x000fe4000001ff00 */
[----:B------:R-:W-:Y:S02]  /*5bd0*/  LEA R110, R44, UR49, 0x3 ;  /* 0x000000312c6e7c11 */ /* 0x000fe4000f8e18ff */
[----:B------:R-:W-:Y:S02]  /*5be0*/  CS2R R56, SRZ ;  /* 0x0000000000387805 */ /* 0x000fe4000001ff00 */
[----:B------:R-:W-:Y:S02]  /*5bf0*/  @P1 LOP3.LUT R0, R0, 0x1, RZ, 0xc0, !PT ;  /* 0x0000000100001812 */ /* 0x000fe400078ec0ff */
[----:B------:R-:W-:Y:S02]  /*5c00*/  SHF.L.U32 R5, R106, 0x1f, RZ ;  /* 0x0000001f6a057819 */ /* 0x000fe400000006ff */
[----:B------:R-:W-:Y:S02]  /*5c10*/  ISETP.NE.U32.OR P5, PT, R0, 0x1, !P1 ;  /* 0x000000010000780c */ /* 0x000fe40004fa5470 */
[----:B------:R-:W-:Y:S02]  /*5c20*/  SEL R0, RZ, 0xffffffff, P2 ;  /* 0xffffffffff007807 */ /* 0x000fe40001000000 */
[----:B------:R-:W-:Y:S02]  /*5c30*/  PLOP3.LUT P2, PT, PT, PT, UP1, 0x80, 0x8 ;  /* 0x000000000008781c */ /* 0x000fe40003f4f018 */
[----:B------:R-:W-:Y:S07]  /*5c40*/  P2R R64, PR, RZ, 0x20 ;  /* 0x00000020ff407803 */ /* 0x000fee0000000000 */
[----:B------:R-:W-:Y:S04]  /*5c50*/  @P5 SHF.L.U32 R2, R99, 0x1f, RZ ;  /* 0x0000001f63025819 */ /* 0x000fe800000006ff */
[----:B------:R-:W1:Y:S01]  /*5c60*/  @P5 SYNCS.PHASECHK.TRANS64.TRYWAIT P1, [R3+URZ+0x50], R2 ;  /* 0x00005002030055a7 */ /* 0x000e6200080211ff */
[----:B------:R-:W-:Y:S04]  /*5c70*/  @P2 SEL R0, R7, R0, !P3 ;  /* 0x0000000007002207 */ /* 0x000fe80005800000 */
[----:B------:R-:W-:Y:S04]  /*5c80*/  LOP3.LUT R0, R0, 0x1, RZ, 0xc0, !PT ;  /* 0x0000000100007812 */ /* 0x000fe800078ec0ff */
[----:B------:R-:W-:Y:S04]  /*5c90*/  ISETP.NE.U32.AND P4, PT, R0, 0x1, PT ;  /* 0x000000010000780c */ /* 0x000fe80003f85070 */
[----:B------:R-:W-:Y:S01]  /*5ca0*/  P2R R72, PR, RZ, 0x10 ;  /* 0x00000010ff487803 */ /* 0x000fe20000000000 */
[----:B------:R3:W4:Y:S01]  /*5cb0*/  SYNCS.PHASECHK.TRANS64.TRYWAIT P0, [R110+URZ+0xa0], R5 ;  /* 0x0000a0056e0075a7 */ /* 0x00072200080011ff */
[----:B-1----:R-:W-:Y:S01]  /*5cc0*/  @P5 SEL R55, RZ, 0x1, !P1 ;  /* 0x00000001ff375807 */ /* 0x002fe20004800000 */
[----:B---3--:R-:W-:Y:S06]  /*5cd0*/  @!P5 BRA `(.L_x_106) ;  /* 0x000000000090d947 */ /* 0x008fec0003800000 */
[----:B------:R-:W-:Y:S01]  /*5ce0*/  @P4 IMAD R4, R104, 0x1000, R95 ;  /* 0x0000100068044824 */ /* 0x000fe200078e025f */
[----:B------:R-:W-:Y:S01]  /*5cf0*/  LOP3.LUT P5, RZ, R96, 0x80, RZ, 0xc0, !PT ;  /* 0x0000008060ff7812 */ /* 0x000fe200078ac0ff */
[----:B------:R-:W-:Y:S01]  /*5d00*/  BSSY B0, `(.L_x_107) ;  /* 0x000000f000007945 */ /* 0x000fe20003800000 */
[----:B------:R-:W-:Y:S01]  /*5d10*/  ISETP.NE.AND P2, PT, R55, RZ, PT ;  /* 0x000000ff3700720c */ /* 0x000fe20003f45270 */
[----:B------:R-:W-:Y:S01]  /*5d20*/  @P4 VIADD R0, R4, UR49 ;  /* 0x0000003104004c36 */ /* 0x000fe20008000000 */
[----:B------:R-:W-:Y:S02]  /*5d30*/  PLOP3.LUT P1, PT, PT, PT, PT, 0x8, 0x80 ;  /* 0x000000000080781c */ /* 0x000fe40003f2e170 */
[----:B------:R-:W-:Y:S02]  /*5d40*/  CS2R R58, SRZ ;  /* 0x00000000003a7805 */ /* 0x000fe4000001ff00 */
[----:B------:R-:W-:Y:S01]  /*5d50*/  @P4 PLOP3.LUT P1, PT, P5, PT, PT, 0x80, 0x8 ;  /* 0x000000000008481c */ /* 0x000fe20002f2f070 */
[C---:B------:R-:W-:Y:S01]  /*5d60*/  @P4 VIADD R2, R0.reuse, 0x10 ;  /* 0x0000001000024836 */ /* 0x040fe20000000000 */
[----:B------:R-:W-:Y:S02]  /*5d70*/  CS2R R56, SRZ ;  /* 0x0000000000387805 */ /* 0x000fe4000001ff00 */
[----:B------:R-:W-:Y:S02]  /*5d80*/  CS2R R62, SRZ ;  /* 0x00000000003e7805 */ /* 0x000fe4000001ff00 */
[----:B------:R-:W-:Y:S07]  /*5d90*/  CS2R R60, SRZ ;  /* 0x00000000003c7805 */ /* 0x000fee000001ff00 */
[----:B------:R-:W-:Y:S01]  /*5da0*/  @P1 VIADD R2, R0, 0xfffffff0 ;  /* 0xfffffff000021836 */ /* 0x000fe20000000000 */
[----:B------:R-:W-:Y:S06]  /*5db0*/  @P2 BRA `(.L_x_108) ;  /* 0x00000000000c2947 */ /* 0x000fec0003800000 */
[----:B------:R-:W-:Y:S04]  /*5dc0*/  SHF.L.U32 R0, R99, 0x1f, RZ ;  /* 0x0000001f63007819 */ /* 0x000fe800000006ff */
[----:B------:R-:W1:Y:S02]  /*5dd0*/  SYNCS.PHASECHK.TRANS64.TRYWAIT P1, [R3+URZ+0x50], R0 ;  /* 0x00005000030075a7 */ /* 0x000e6400080211ff */
[----:B-1----:R-:W-:Y:S05]  /*5de0*/  @!P1 BRA `(.L_x_109) ;  /* 0x00000024009c9947 */ /* 0x002fea0003800000 */
.L_x_108:
[----:B------:R-:W-:Y:S05]  /*5df0*/  BSYNC B0 ;  /* 0x0000000000007941 */ /* 0x000fea0003800000 */
.L_x_107:
[----:B------:R-:W-:Y:S01]  /*5e00*/  ISETP.NE.AND P1, PT, R72, RZ, PT ;  /* 0x000000ff4800720c */ /* 0x000fe20003f25270 */
[----:B-1----:R-:W-:Y:S02]  /*5e10*/  VIADD R3, R3, 0x60 ;  /* 0x0000006003037836 */ /* 0x002fe40000000000 */
[----:B------:R-:W-:Y:S02]  /*5e20*/  IMAD.U32 R0, RZ, RZ, UR37 ;  /* 0x00000025ff007e24 */ /* 0x000fe4000f8e00ff */
[----:B------:R-:W-:Y:S03]  /*5e30*/  VIADD R104, R104, 0x1 ;  /* 0x0000000168687836 */ /* 0x000fe60000000000 */
[----:B------:R-:W-:Y:S05]  /*5e40*/  PRMT R0, R0, 0x654, R3 ;  /* 0x0000065400007816 */ /* 0x000fea0000000003 */
[----:B------:R1:W3:Y:S04]  /*5e50*/  @P1 LDS.128 R56, [R4+UR49+0x200] ;  /* 0x0002003104381984 */ /* 0x0002e80008000c00 */
[----:B------:R1:W1:Y:S01]  /*5e60*/  @P1 LDS.128 R60, [R2+0x200] ;  /* 0x00020000023c1984 */ /* 0x0002620000000c00 */
[C---:B------:R-:W-:Y:S01]  /*5e70*/  ISETP.NE.AND P1, PT, R104.reuse, 0x2, PT ;  /* 0x000000026800780c */ /* 0x040fe20003f25270 */
[----:B------:R-:W-:Y:S01]  /*5e80*/  @!PT LDS RZ, [RZ] ;  /* 0x00000000fffff984 */ /* 0x000fe20000000800 */
[----:B------:R-:W-:Y:S01]  /*5e90*/  @!PT LDS RZ, [RZ] ;  /* 0x00000000fffff984 */ /* 0x000fe20000000800 */
[----:B------:R-:W-:Y:S01]  /*5ea0*/  @!PT LDS RZ, [RZ] ;  /* 0x00000000fffff984 */ /* 0x000fe20000000800 */
[----:B------:R-:W-:Y:S01]  /*5eb0*/  @!PT LDS RZ, [RZ] ;  /* 0x00000000fffff984 */ /* 0x000fe20000000800 */
[----:B------:R5:W-:Y:S06]  /*5ec0*/  MEMBAR.ALL.CTA ;  /* 0x0000000000007992 */ /* 0x000bec0000008000 */
[----:B-----5:R-:W5:Y:S01]  /*5ed0*/  FENCE.VIEW.ASYNC.S ;  /* 0x00000000000073c6 */ /* 0x020f620000000000 */
[----:B------:R-:W-:Y:S01]  /*5ee0*/  SEL R104, R104, RZ, P1 ;  /* 0x000000ff68687207 */ /* 0x000fe20000800000 */
[----:B-----5:R5:W-:Y:S02]  /*5ef0*/  SYNCS.ARRIVE.TRANS64.RED.A1T0 RZ, [R0+URZ], RZ ;  /* 0x000000ff00ff79a7 */ /* 0x020be400081004ff */
[----:B-----5:R-:W-:Y:S04]  /*5f00*/  SEL R0, RZ, 0x1, P1 ;  /* 0x00000001ff007807 */ /* 0x020fe80000800000 */
[----:B---3--:R-:W-:Y:S02]  /*5f10*/  LOP3.LUT R99, R99, R0, RZ, 0x3c, !PT ;  /* 0x0000000063637212 */ /* 0x008fe400078e3cff */
.L_x_106:
[----:B------:R-:W-:Y:S05]  /*5f20*/  BSYNC B1 ;  /* 0x0000000000017941 */ /* 0x000fea0003800000 */
.L_x_105:
[----:B------:R-:W-:Y:S04]  /*5f30*/  SHF.R.U32.HI R0, RZ, 0x15, R48 ;  /* 0x00000015ff007819 */ /* 0x000fe80000011630 */
[----:B------:R-:W-:Y:S01]  /*5f40*/  LOP3.LUT P1, RZ, R0, 0x3, R97, 0x48, !PT ;  /* 0x0000000300ff7812 */ /* 0x000fe20007824861 */
[----:B------:R-:W-:Y:S01]  /*5f50*/  @!UPT UIADD3 URZ, UPT, UPT, URZ, URZ, URZ ;  /* 0x000000fffffff290 */ /* 0x000fe2000fffe0ff */
[----:B----4-:R-:W-:Y:S11]  /*5f60*/  @P0 BRA `(.L_x_110) ;  /* 0x0000000000080947 */ /* 0x010ff60003800000 */
[----:B------:R-:W3:Y:S02]  /*5f70*/  SYNCS.PHASECHK.TRANS64.TRYWAIT P0, [R110+URZ+0xa0], R5 ;  /* 0x0000a0056e0075a7 */ /* 0x000ee400080011ff */
[----:B---3--:R-:W-:Y:S05]  /*5f80*/  @!P0 BRA `(.L_x_111) ;  /* 0x0000002400488947 */ /* 0x008fea0003800000 */
.L_x_110:
[----:B------:R-:W-:Y:S05]  /*5f90*/  @!P1 BRA `(.L_x_112) ;  /* 0x0000000000409947 */ /* 0x000fea0003800000 */
[----:B------:R-:W3:Y:S01]  /*5fa0*/  LDCU.64 UR8, c[0x4][0x70] ;  /* 0x01000e00ff0877ac */ /* 0x000ee20008000a00 */
[----:B------:R-:W-:Y:S01]  /*5fb0*/  MOV R3, 0x0 ;  /* 0x0000000000037802 */ /* 0x000fe20000000f00 */
[----:B------:R-:W-:Y:S02]  /*5fc0*/  HFMA2 R12, -RZ, RZ, 0, 5.9604644775390625e-08 ;  /* 0x00000001ff0c7431 */ /* 0x000fe400000001ff */
[----:B------:R-:W-:Y:S02]  /*5fd0*/  IMAD.MOV.U32 R8, RZ, RZ, 0x192 ;  /* 0x00000192ff087424 */ /* 0x000fe400078e00ff */
[----:B------:R-:W-:Y:S01]  /*5fe0*/  IMAD.MOV.U32 R13, RZ, RZ, RZ ;  /* 0x000000ffff0d7224 */ /* 0x000fe200078e00ff */
[----:B------:R-:W4:Y:S01]  /*5ff0*/  LDCU.64 UR6, c[0x4][0x78] ;  /* 0x01000f00ff0677ac */ /* 0x000f220008000a00 */
[----:B-1----:R-:W1:Y:S01]  /*6000*/  LDC.64 R2, c[0x4][R3] ;  /* 0x0100000003027b82 */ /* 0x002e620000000a00 */
[----:B------:R-:W5:Y:S01]  /*6010*/  LDCU.64 UR4, c[0x4][0x10] ;  /* 0x01000200ff0477ac */ /* 0x000f620008000a00 */
[----:B---3--:R-:W-:Y:S01]  /*6020*/  MOV R5, UR9 ;  /* 0x0000000900057c02 */ /* 0x008fe20008000f00 */
[----:B------:R-:W-:Y:S01]  /*6030*/  IMAD.U32 R4, RZ, RZ, UR8 ;  /* 0x00000008ff047e24 */ /* 0x000fe2000f8e00ff */
[----:B----4-:R-:W-:Y:S01]  /*6040*/  MOV R7, UR7 ;  /* 0x0000000700077c02 */ /* 0x010fe20008000f00 */
[----:B------:R-:W-:Y:S01]  /*6050*/  IMAD.U32 R6, RZ, RZ, UR6 ;  /* 0x00000006ff067e24 */ /* 0x000fe2000f8e00ff */
[----:B-----5:R-:W-:Y:S01]  /*6060*/  MOV R11, UR5 ;  /* 0x00000005000b7c02 */ /* 0x020fe20008000f00 */
[----:B------:R-:W-:Y:S02]  /*6070*/  IMAD.U32 R10, RZ, RZ, UR4 ;  /* 0x00000004ff0a7e24 */ /* 0x000fe4000f8e00ff */
[----:B------:R-:W-:Y:S07]  /*6080*/  LEPC R20, `(.L_x_112) ;  /* 0x000000001014794e */ /* 0x000fee0000000000 */
[----:B-12---:R-:W-:Y:S05]  /*6090*/  CALL.ABS.NOINC R2 ;  /* 0x0000000002007343 */ /* 0x006fea0003c00000 */
.L_x_112:
[----:B------:R-:W-:Y:S05]  /*60a0*/  WARPSYNC.ALL ;  /* 0x0000000000007948 */ /* 0x000fea0003800000 */
[----:B------:R-:W-:Y:S01]  /*60b0*/  R2UR UR4, R48 ;  /* 0x00000000300472ca */ /* 0x000fe200000e0000 */
[----:B------:R-:W-:Y:S01]  /*60c0*/  HFMA2 R70, -RZ, RZ, 0, 9.5367431640625e-07 ;  /* 0x00000010ff467431 */ /* 0x000fe200000001ff */
[C---:B------:R-:W-:Y:S01]  /*60d0*/  PRMT R49, R56.reuse, 0x8880, RZ ;  /* 0x0000888038317816 */ /* 0x040fe200000000ff */
[----:B------:R-:W-:Y:S01]  /*60e0*/  BSSY.RECONVERGENT B0, `(.L_x_113) ;  /* 0x00000a4000007945 */ /* 0x000fe20003800200 */
[C---:B------:R-:W-:Y:S02]  /*60f0*/  SHF.L.U32 R51, R56.reuse, 0x10, RZ ;  /* 0x0000001038337819 */ /* 0x040fe400000006ff */
[----:B------:R-:W-:Y:S02]  /*6100*/  SHF.L.U32 R52, R56, 0x8, RZ ;  /* 0x0000000838347819 */ /* 0x000fe400000006ff */
[----:B------:R-:W-:Y:S02]  /*6110*/  SHF.R.S32.HI R51, RZ, 0x18, R51 ;  /* 0x00000018ff337819 */ /* 0x000fe40000011433 */
[----:B------:R-:W-:Y:S02]  /*6120*/  PRMT R53, R57, 0x8880, RZ ;  /* 0x0000888039357816 */ /* 0x000fe400000000ff */
[----:B------:R-:W-:Y:S01]  /*6130*/  ISETP.NE.AND P6, PT, R64, RZ, PT ;  /* 0x000000ff4000720c */ /* 0x000fe20003fc5270 */
[----:B-1-3--:R-:W2:Y:S01]  /*6140*/  LDTM.x32 R4, tmem[UR4] ;  /* 0x00000004000479ee */ /* 0x00aea200082c0000 */
[----:B------:R-:W-:Y:S02]  /*6150*/  IADD3 R73, PT, PT, R95, UR49, RZ ;  /* 0x000000315f497c10 */ /* 0x000fe4000fffe0ff */
[----:B------:R-:W-:Y:S02]  /*6160*/  LOP3.LUT P5, RZ, R96, 0x80, RZ, 0xc0, !PT ;  /* 0x0000008060ff7812 */ /* 0x000fe400078ac0ff */
[----:B------:R-:W-:Y:S02]  /*6170*/  PRMT R54, R59, 0x8880, RZ ;  /* 0x000088803b367816 */ /* 0x000fe400000000ff */
[----:B------:R-:W-:Y:S02]  /*6180*/  SEL R74, R70, 0xfffffff0, !P5 ;  /* 0xfffffff0464a7807 */ /* 0x000fe40006800000 */
[----:B------:R-:W-:Y:S02]  /*6190*/  ISETP.NE.AND P0, PT, R108, RZ, PT ;  /* 0x000000ff6c00720c */ /* 0x000fe40003f05270 */
[----:B------:R-:W-:Y:S01]  /*61a0*/  IADD3 R112, PT, PT, R73, R74, RZ ;  /* 0x0000004a49707210 */ /* 0x000fe20007ffe0ff */
[C---:B--2---:R-:W-:Y:S02]  /*61b0*/  IMAD R0, R46.reuse, R4, RZ ;  /* 0x000000042e007224 */ /* 0x044fe400078e02ff */
[C---:B------:R-:W-:Y:S02]  /*61c0*/  IMAD R2, R46.reuse, R5, RZ ;  /* 0x000000052e027224 */ /* 0x040fe400078e02ff */
[----:B------:R-:W-:Y:S01]  /*61d0*/  IMAD R0, R49, R50, R0 ;  /* 0x0000003231007224 */ /* 0x000fe200078e0200 */
[----:B------:R-:W-:Y:S01]  /*61e0*/  SHF.R.S32.HI R49, RZ, 0x18, R52 ;  /* 0x00000018ff317819 */ /* 0x000fe20000011434 */
[C---:B------:R-:W-:Y:S02]  /*61f0*/  IMAD R3, R46.reuse, R6, RZ ;  /* 0x000000062e037224 */ /* 0x040fe400078e02ff */
[-C--:B------:R-:W-:Y:S01]  /*6200*/  IMAD R2, R51, R50.reuse, R2 ;  /* 0x0000003233027224 */ /* 0x080fe200078e0202 */
[----:B------:R-:W-:Y:S01]  /*6210*/  SHF.R.S32.HI R51, RZ, 0x18, R56 ;  /* 0x00000018ff337819 */ /* 0x000fe20000011438 */
[C---:B------:R-:W-:Y:S02]  /*6220*/  IMAD R7, R46.reuse, R7, RZ ;  /* 0x000000072e077224 */ /* 0x040fe400078e02ff */
[----:B------:R-:W-:Y:S01]  /*6230*/  IMAD R3, R49, R50, R3 ;  /* 0x0000003231037224 */ /* 0x000fe200078e0203 */
[----:B------:R-:W-:Y:S01]  /*6240*/  MOV R49, R53 ;  /* 0x0000003500317202 */ /* 0x000fe20000000f00 */
[C---:B------:R-:W-:Y:S01]  /*6250*/  IMAD.U32 R52, R57.reuse, 0x10000, RZ ;  /* 0x0001000039347824 */ /* 0x040fe200078e00ff */
[----:B------:R-:W-:Y:S01]  /*6260*/  SHF.L.U32 R53, R57, 0x8, RZ ;  /* 0x0000000839357819 */ /* 0x000fe200000006ff */
[C---:B------:R-:W-:Y:S02]  /*6270*/  IMAD R4, R46.reuse, R8, RZ ;  /* 0x000000082e047224 */ /* 0x040fe400078e02ff */
[-C--:B------:R-:W-:Y:S01]  /*6280*/  IMAD R7, R51, R50.reuse, R7 ;  /* 0x0000003233077224 */ /* 0x080fe200078e0207 */
[----:B------:R-:W-:Y:S01]  /*6290*/  SHF.R.S32.HI R51, RZ, 0x18, R52 ;  /* 0x00000018ff337819 */ /* 0x000fe20000011434 */
[C---:B------:R-:W-:Y:S01]  /*62a0*/  IMAD R5, R46.reuse, R9, RZ ;  /* 0x000000092e057224 */ /* 0x040fe200078e02ff */
[----:B------:R-:W-:Y:S01]  /*62b0*/  SHF.R.S32.HI R52, RZ, 0x18, R57 ;  /* 0x00000018ff347819 */ /* 0x000fe20000011439 */
[----:B------:R-:W-:Y:S01]  /*62c0*/  IMAD R4, R49, R50, R4 ;  /* 0x0000003231047224 */ /* 0x000fe200078e0204 */
[----:B------:R-:W-:Y:S01]  /*62d0*/  SHF.R.S32.HI R49, RZ, 0x18, R53 ;  /* 0x00000018ff317819 */ /* 0x000fe20000011435 */
[----:B------:R-:W-:Y:S01]  /*62e0*/  IMAD R6, R46, R10, RZ ;  /* 0x0000000a2e067224 */ /* 0x000fe200078e02ff */
[----:B------:R-:W-:Y:S01]  /*62f0*/  PRMT R53, R58, 0x8880, RZ ;  /* 0x000088803a357816 */ /* 0x000fe200000000ff */
[----:B------:R-:W-:Y:S01]  /*6300*/  IMAD R11, R46, R11, RZ ;  /* 0x0000000b2e0b7224 */ /* 0x000fe200078e02ff */
[----:B------:R-:W-:Y:S01]  /*6310*/  I2IP.S8.S32.SAT R65, R7, R3, RZ ;  /* 0x0000000307417239 */ /* 0x000fe200000014ff */
[----:B------:R-:W-:Y:S02]  /*6320*/  IMAD R5, R51, R50, R5 ;  /* 0x0000003233057224 */ /* 0x000fe400078e0205 */
[----:B------:R-:W-:Y:S01]  /*6330*/  IMAD.U32 R51, R58, 0x10000, RZ ;  /* 0x000100003a337824 */ /* 0x000fe200078e00ff */
[----:B------:R-:W-:Y:S01]  /*6340*/  I2IP.S8.S32.SAT R64, R2, R0, R65 ;  /* 0x0000000002407239 */ /* 0x000fe20000001441 */
[----:B------:R-:W-:Y:S01]  /*6350*/  IMAD R6, R49, R50, R6 ;  /* 0x0000003231067224 */ /* 0x000fe200078e0206 */
[----:B------:R-:W-:Y:S01]  /*6360*/  MOV R49, R53 ;  /* 0x0000003500317202 */ /* 0x000fe20000000f00 */
[----:B------:R-:W-:Y:S01]  /*6370*/  IMAD R8, R46, R12, RZ ;  /* 0x0000000c2e087224 */ /* 0x000fe200078e02ff */
[----:B------:R-:W-:Y:S01]  /*6380*/  SHF.R.S32.HI R51, RZ, 0x18, R51 ;  /* 0x00000018ff337819 */ /* 0x000fe20000011433 */
[-C--:B------:R-:W-:Y:S01]  /*6390*/  IMAD R11, R52, R50.reuse, R11 ;  /* 0x00000032340b7224 */ /* 0x080fe200078e020b */
[----:B------:R-:W-:Y:S01]  /*63a0*/  SHF.L.U32 R52, R58, 0x8, RZ ;  /* 0x000000083a347819 */ /* 0x000fe200000006ff */
[C---:B------:R-:W-:Y:S01]  /*63b0*/  IMAD R9, R46.reuse, R13, RZ ;  /* 0x0000000d2e097224 */ /* 0x040fe200078e02ff */
[----:B------:R-:W-:Y:S01]  /*63c0*/  SHF.L.U32 R53, R59, 0x8, RZ ;  /* 0x000000083b357819 */ /* 0x000fe200000006ff */
[----:B------:R-:W-:Y:S01]  /*63d0*/  IMAD R8, R49, R50, R8 ;  /* 0x0000003231087224 */ /* 0x000fe200078e0208 */
[----:B------:R-:W-:Y:S01]  /*63e0*/  SHF.R.S32.HI R49, RZ, 0x18, R52 ;  /* 0x00000018ff317819 */ /* 0x000fe20000011434 */
[C---:B------:R-:W-:Y:S01]  /*63f0*/  IMAD R10, R46.reuse, R14, RZ ;  /* 0x0000000e2e0a7224 */ /* 0x040fe200078e02ff */
[----:B------:R-:W-:Y:S01]  /*6400*/  I2IP.S8.S32.SAT R65, R11, R6, RZ ;  /* 0x000000060b417239 */ /* 0x000fe200000014ff */
[----:B------:R-:W-:Y:S01]  /*6410*/  IMAD R9, R51, R50, R9 ;  /* 0x0000003233097224 */ /* 0x000fe200078e0209 */
[----:B------:R-:W-:Y:S01]  /*6420*/  SHF.R.S32.HI R51, RZ, 0x18, R58 ;  /* 0x00000018ff337819 */ /* 0x000fe2000001143a */
[----:B------:R-:W-:Y:S01]  /*6430*/  IMAD.U32 R52, R59, 0x10000, RZ ;  /* 0x000100003b347824 */ /* 0x000fe200078e00ff */
[----:B------:R-:W-:Y:S01]  /*6440*/  I2IP.S8.S32.SAT R65, R5, R4, R65 ;  /* 0x0000000405417239 */ /* 0x000fe20000001441 */
[C---:B------:R-:W-:Y:S01]  /*6450*/  IMAD R15, R46.reuse, R15, RZ ;  /* 0x0000000f2e0f7224 */ /* 0x040fe200078e02ff */
[----:B------:R-:W-:Y:S01]  /*6460*/  SHF.R.S32.HI R53, RZ, 0x18, R53 ;  /* 0x00000018ff357819 */ /* 0x000fe20000011435 */
[----:B------:R-:W-:Y:S01]  /*6470*/  IMAD R10, R49, R50, R10 ;  /* 0x00000032310a7224 */ /* 0x000fe200078e020a */
[----:B------:R-:W-:Y:S01]  /*6480*/  MOV R49, R54 ;  /* 0x0000003600317202 */ /* 0x000fe20000000f00 */
[C---:B------:R-:W-:Y:S01]  /*6490*/  IMAD R12, R46.reuse, R16, RZ ;  /* 0x000000102e0c7224 */ /* 0x040fe200078e02ff */
[----:B------:R-:W-:Y:S01]  /*64a0*/  SHF.R.S32.HI R52, RZ, 0x18, R52 ;  /* 0x00000018ff347819 */ /* 0x000fe20000011434 */
[C---:B------:R-:W-:Y:S02]  /*64b0*/  IMAD R13, R46.reuse, R17, RZ ;  /* 0x000000112e0d7224 */ /* 0x040fe400078e02ff */
[----:B------:R-:W-:Y:S01]  /*64c0*/  IMAD R15, R51, R50, R15 ;  /* 0x00000032330f7224 */ /* 0x000fe200078e020f */
[----:B------:R-:W-:Y:S01]  /*64d0*/  SHF.R.S32.HI R51, RZ, 0x18, R59 ;  /* 0x00000018ff337819 */ /* 0x000fe2000001143b */
[C---:B------:R-:W-:Y:S02]  /*64e0*/  IMAD R14, R46.reuse, R18, RZ ;  /* 0x000000122e0e7224 */ /* 0x040fe400078e02ff */
[----:B------:R-:W-:Y:S01]  /*64f0*/  IMAD R12, R49, R50, R12 ;  /* 0x00000032310c7224 */ /* 0x000fe200078e020c */
[----:B------:R-:W-:Y:S01]  /*6500*/  I2IP.S8.S32.SAT R66, R15, R10, RZ ;  /* 0x0000000a0f427239 */ /* 0x000fe200000014ff */
[----:B------:R-:W-:Y:S01]  /*6510*/  IMAD R19, R46, R19, RZ ;  /* 0x000000132e137224 */ /* 0x000fe200078e02ff */
[----:B------:R-:W-:Y:S01]  /*6520*/  PRMT R49, R60, 0x8880, RZ ;  /* 0x000088803c317816 */ /* 0x000fe200000000ff */
[----:B------:R-:W-:Y:S01]  /*6530*/  IMAD R13, R52, R50, R13 ;  /* 0x00000032340d7224 */ /* 0x000fe200078e020d */
[----:B------:R-:W-:Y:S01]  /*6540*/  I2IP.S8.S32.SAT R66, R9, R8, R66 ;  /* 0x0000000809427239 */ /* 0x000fe20000001442 */
[-C--:B------:R-:W-:Y:S01]  /*6550*/  IMAD R14, R53, R50.reuse, R14 ;  /* 0x00000032350e7224 */ /* 0x080fe200078e020e */
[----:B------:R-:W-:Y:S01]  /*6560*/  PRMT R53, R61, 0x8880, RZ ;  /* 0x000088803d357816 */ /* 0x000fe200000000ff */
[----:B------:R-:W-:Y:S01]  /*6570*/  IMAD R19, R51, R50, R19 ;  /* 0x0000003233137224 */ /* 0x000fe200078e0213 */
[----:B------:R-:W-:Y:S01]  /*6580*/  SHF.L.U32 R52, R61, 0x10, RZ ;  /* 0x000000103d347819 */ /* 0x000fe200000006ff */
[----:B------:R-:W-:Y:S02]  /*6590*/  IMAD R16, R46, R20, RZ ;  /* 0x000000142e107224 */ /* 0x000fe400078e02ff */
[C---:B------:R-:W-:Y:S01]  /*65a0*/  IMAD.U32 R51, R60.reuse, 0x10000, RZ ;  /* 0x000100003c337824 */ /* 0x040fe200078e00ff */
[----:B------:R-:W-:Y:S01]  /*65b0*/  I2IP.S8.S32.SAT R67, R19, R14, RZ ;  /* 0x0000000e13437239 */ /* 0x000fe200000014ff */
[----:B------:R-:W-:Y:S01]  /*65c0*/  IMAD R16, R49, R50, R16 ;  /* 0x0000003231107224 */ /* 0x000fe200078e0210 */
[----:B------:R-:W-:Y:S01]  /*65d0*/  SHF.L.U32 R49, R60, 0x8, RZ ;  /* 0x000000083c317819 */ /* 0x000fe200000006ff */
[C---:B------:R-:W-:Y:S01]  /*65e0*/  IMAD R17, R46.reuse, R21, RZ ;  /* 0x000000152e117224 */ /* 0x040fe200078e02ff */
[----:B------:R-:W-:Y:S01]  /*65f0*/  SHF.R.S32.HI R51, RZ, 0x18, R51 ;  /* 0x00000018ff337819 */ /* 0x000fe20000011433 */
[C---:B------:R-:W-:Y:S01]  /*6600*/  IMAD R18, R46.reuse, R22, RZ ;  /* 0x000000162e127224 */ /* 0x040fe200078e02ff */
[----:B------:R-:W-:Y:S01]  /*6610*/  SHF.R.S32.HI R49, RZ, 0x18, R49 ;  /* 0x00000018ff317819 */ /* 0x000fe20000011431 */
[C---:B------:R-:W-:Y:S01]  /*6620*/  IMAD R23, R46.reuse, R23, RZ ;  /* 0x000000172e177224 */ /* 0x040fe200078e02ff */
[----:B------:R-:W-:Y:S01]  /*6630*/  I2IP.S8.S32.SAT R67, R13, R12, R67 ;  /* 0x0000000c0d437239 */ /* 0x000fe20000001443 */
[----:B------:R-:W-:Y:S01]  /*6640*/  IMAD R17, R51, R50, R17 ;  /* 0x0000003233117224 */ /* 0x000fe200078e0211 */
[----:B------:R-:W-:Y:S01]  /*6650*/  SHF.R.S32.HI R51, RZ, 0x18, R60 ;  /* 0x00000018ff337819 */ /* 0x000fe2000001143c */
[----:B------:R-:W-:Y:S01]  /*6660*/  IMAD.SHL.U32 R54, R61, 0x100, RZ ;  /* 0x000001003d367824 */ /* 0x000fe200078e00ff */
[----:B------:R-:W-:Y:S01]  /*6670*/  SHF.R.S32.HI R52, RZ, 0x18, R52 ;  /* 0x00000018ff347819 */ /* 0x000fe20000011434 */
[C---:B------:R-:W-:Y:S01]  /*6680*/  IMAD R20, R46.reuse, R24, RZ ;  /* 0x000000182e147224 */ /* 0x040fe200078e02ff */
[----:B------:R1:W-:Y:S01]  /*6690*/  STS.128 [R95+UR49+0x2200], R64 ;  /* 0x002200405f007988 */ /* 0x0003e20008000c31 */
[-C--:B------:R-:W-:Y:S01]  /*66a0*/  IMAD R18, R49, R50.reuse, R18 ;  /* 0x0000003231127224 */ /* 0x080fe200078e0212 */
[----:B------:R-:W-:Y:S01]  /*66b0*/  SHF.R.S32.HI R49, RZ, 0x18, R54 ;  /* 0x00000018ff317819 */ /* 0x000fe20000011436 */
[C---:B------:R-:W-:Y:S01]  /*66c0*/  IMAD R21, R46.reuse, R25, RZ ;  /* 0x000000192e157224 */ /* 0x040fe200078e02ff */
[----:B------:R-:W-:Y:S01]  /*66d0*/  SHF.R.S32.HI R54, RZ, 0x18, R63 ;  /* 0x00000018ff367819 */ /* 0x000fe2000001143f */
[----:B------:R-:W-:Y:S01]  /*66e0*/  IMAD R23, R51, R50, R23 ;  /* 0x0000003233177224 */ /* 0x000fe200078e0217 */
[----:B------:R-:W-:Y:S01]  /*66f0*/  SHF.R.S32.HI R51, RZ, 0x18, R61 ;  /* 0x00000018ff337819 */ /* 0x000fe2000001143d */
[C---:B------:R-:W-:Y:S02]  /*6700*/  IMAD R22, R46.reuse, R26, RZ ;  /* 0x0000001a2e167224 */ /* 0x040fe400078e02ff */
[----:B------:R-:W-:Y:S01]  /*6710*/  IMAD R20, R53, R50, R20 ;  /* 0x0000003235147224 */ /* 0x000fe200078e0214 */
[----:B------:R-:W-:Y:S01]  /*6720*/  I2IP.S8.S32.SAT R68, R23, R18, RZ ;  /* 0x0000001217447239 */ /* 0x000fe200000014ff */
[----:B------:R-:W-:Y:S01]  /*6730*/  IMAD R27, R46, R27, RZ ;  /* 0x0000001b2e1b7224 */ /* 0x000fe200078e02ff */
[----:B------:R-:W-:Y:S01]  /*6740*/  SHF.L.U32 R53, R62, 0x8, RZ ;  /* 0x000000083e357819 */ /* 0x000fe200000006ff */
[-C--:B------:R-:W-:Y:S01]  /*6750*/  IMAD R21, R52, R50.reuse, R21 ;  /* 0x0000003234157224 */ /* 0x080fe200078e0215 */
[C---:B------:R-:W-:Y:S01]  /*6760*/  SHF.L.U32 R52, R62.reuse, 0x10, RZ ;  /* 0x000000103e347819 */ /* 0x040fe200000006ff */
[----:B------:R-:W-:Y:S01]  /*6770*/  IMAD R22, R49, R50, R22 ;  /* 0x0000003231167224 */ /* 0x000fe200078e0216 */
[----:B------:R-:W-:Y:S01]  /*6780*/  PRMT R49, R62, 0x8880, RZ ;  /* 0x000088803e317816 */ /* 0x000fe200000000ff */
[C---:B------:R-:W-:Y:S01]  /*6790*/  IMAD R24, R46.reuse, R28, RZ ;  /* 0x0000001c2e187224 */ /* 0x040fe200078e02ff */
[----:B------:R-:W-:Y:S01]  /*67a0*/  I2IP.S8.S32.SAT R68, R17, R16, R68 ;  /* 0x0000001011447239 */ /* 0x000fe20000001444 */
[----:B------:R-:W-:Y:S01]  /*67b0*/  IMAD R27, R51, R50, R27 ;  /* 0x00000032331b7224 */ /* 0x000fe200078e021b */
[----:B------:R-:W-:Y:S01]  /*67c0*/  SHF.R.S32.HI R51, RZ, 0x18, R52 ;  /* 0x00000018ff337819 */ /* 0x000fe20000011434 */
[C---:B------:R-:W-:Y:S01]  /*67d0*/  IMAD R25, R46.reuse, R29, RZ ;  /* 0x0000001d2e197224 */ /* 0x040fe200078e02ff */
[----:B------:R-:W-:Y:S01]  /*67e0*/  SHF.R.S32.HI R53, RZ, 0x18, R53 ;  /* 0x00000018ff357819 */ /* 0x000fe20000011435 */
[C---:B------:R-:W-:Y:S01]  /*67f0*/  IMAD R26, R46.reuse, R30, RZ ;  /* 0x0000001e2e1a7224 */ /* 0x040fe200078e02ff */
[----:B------:R-:W-:Y:S01]  /*6800*/  I2IP.S8.S32.SAT R69, R27, R22, RZ ;  /* 0x000000161b457239 */ /* 0x000fe200000014ff */
[-C--:B------:R-:W-:Y:S01]  /*6810*/  IMAD R24, R49, R50.reuse, R24 ;  /* 0x0000003231187224 */ /* 0x080fe200078e0218 */
[----:B------:R-:W-:Y:S01]  /*6820*/  SHF.L.U32 R52, R63, 0x10, RZ ;  /* 0x000000103f347819 */ /* 0x000fe200000006ff */
[----:B------:R-:W-:Y:S01]  /*6830*/  IMAD R25, R51, R50, R25 ;  /* 0x0000003233197224 */ /* 0x000fe200078e0219 */
[----:B------:R-:W-:Y:S01]  /*6840*/  I2IP.S8.S32.SAT R69, R21, R20, R69 ;  /* 0x0000001415457239 */ /* 0x000fe20000001445 */
[----:B------:R-:W-:Y:S01]  /*6850*/  IMAD R26, R53, R50, R26 ;  /* 0x00000032351a7224 */ /* 0x000fe200078e021a */
[----:B------:R-:W-:Y:S01]  /*6860*/  SHF.R.S32.HI R49, RZ, 0x18, R62 ;  /* 0x00000018ff317819 */ /* 0x000fe2000001143e */
[C---:B------:R-:W-:Y:S01]  /*6870*/  IMAD R31, R46.reuse, R31, RZ ;  /* 0x0000001f2e1f7224 */ /* 0x040fe200078e02ff */
[C---:B------:R-:W-:Y:S01]  /*6880*/  PRMT R51, R63.reuse, 0x8880, RZ ;  /* 0x000088803f337816 */ /* 0x040fe200000000ff */
[----:B------:R-:W-:Y:S01]  /*6890*/  IMAD.SHL.U32 R53, R63, 0x100, RZ ;  /* 0x000001003f357824 */ /* 0x000fe200078e00ff */
[----:B------:R-:W-:Y:S01]  /*68a0*/  SHF.R.S32.HI R52, RZ, 0x18, R52 ;  /* 0x00000018ff347819 */ /* 0x000fe20000011434 */
[C---:B------:R-:W-:Y:S02]  /*68b0*/  IMAD R28, R46.reuse, R32, RZ ;  /* 0x000000202e1c7224 */ /* 0x040fe400078e02ff */
[C---:B------:R-:W-:Y:S01]  /*68c0*/  IMAD R29, R46.reuse, R33, RZ ;  /* 0x000000212e1d7224 */ /* 0x040fe200078e02ff */
[----:B------:R-:W-:Y:S01]  /*68d0*/  SHF.R.S32.HI R53, RZ, 0x18, R53 ;  /* 0x00000018ff357819 */ /* 0x000fe20000011435 */
[-C--:B------:R-:W-:Y:S02]  /*68e0*/  IMAD R31, R49, R50.reuse, R31 ;  /* 0x00000032311f7224 */ /* 0x080fe400078e021f */
[----:B------:R-:W-:Y:S02]  /*68f0*/  IMAD R28, R51, R50, R28 ;  /* 0x00000032331c7224 */ /* 0x000fe400078e021c */
[----:B------:R-:W-:Y:S01]  /*6900*/  IMAD R30, R46, R34, RZ ;  /* 0x000000222e1e7224 */ /* 0x000fe200078e02ff */
[----:B------:R-:W-:Y:S01]  /*6910*/  I2IP.S8.S32.SAT R75, R31, R26, RZ ;  /* 0x0000001a1f4b7239 */ /* 0x000fe200000014ff */
[----:B------:R-:W-:Y:S02]  /*6920*/  IMAD R29, R52, R50, R29 ;  /* 0x00000032341d7224 */ /* 0x000fe400078e021d */
[----:B------:R-:W-:Y:S01]  /*6930*/  IMAD R35, R46, R35, RZ ;  /* 0x000000232e237224 */ /* 0x000fe200078e02ff */
[----:B------:R-:W-:Y:S01]  /*6940*/  I2IP.S8.S32.SAT R70, R25, R24, R75 ;  /* 0x0000001819467239 */ /* 0x000fe2000000144b */
[-C--:B------:R-:W-:Y:S01]  /*6950*/  IMAD R30, R53, R50.reuse, R30 ;  /* 0x00000032351e7224 */ /* 0x080fe200078e021e */
[----:B------:R-:W-:Y:S01]  /*6960*/  LEA R75, R104, UR49, 0x3 ;  /* 0x00000031684b7c11 */ /* 0x000fe2000f8e18ff */
[----:B------:R-:W-:Y:S05]  /*6970*/  IMAD R35, R54, R50, R35 ;  /* 0x0000003236237224 */ /* 0x000fea00078e0223 */
[----:B------:R-:W-:Y:S04]  /*6980*/  I2IP.S8.S32.SAT R76, R35, R30, RZ ;  /* 0x0000001e234c7239 */ /* 0x000fe800000014ff */
[----:B------:R-:W-:Y:S02]  /*6990*/  I2IP.S8.S32.SAT R71, R29, R28, R76 ;  /* 0x0000001c1d477239 */ /* 0x000fe4000000144c */
[----:B------:R-:W-:Y:S03]  /*69a0*/  @P6 SHF.L.U32 R76, R99, 0x1f, RZ ;  /* 0x0000001f634c6819 */ /* 0x000fe600000006ff */
[----:B------:R1:W-:Y:S01]  /*69b0*/  STS.128 [R112+0x2200], R68 ;  /* 0x0022004470007388 */ /* 0x0003e20000000c00 */
[----:B------:R-:W-:Y:S01]  /*69c0*/  @!PT LDS RZ, [RZ] ;  /* 0x00000000fffff984 */ /* 0x000fe20000000800 */
[----:B------:R-:W-:Y:S01]  /*69d0*/  @!PT LDS RZ, [RZ] ;  /* 0x00000000fffff984 */ /* 0x000fe20000000800 */
[----:B------:R-:W-:Y:S01]  /*69e0*/  @!PT LDS RZ, [RZ] ;  /* 0x00000000fffff984 */ /* 0x000fe20000000800 */
[----:B------:R-:W-:Y:S01]  /*69f0*/  @!PT LDS RZ, [RZ] ;  /* 0x00000000fffff984 */ /* 0x000fe20000000800 */
[----:B------:R2:W-:Y:S07]  /*6a00*/  MEMBAR.ALL.CTA ;  /* 0x0000000000007992 */ /* 0x0005ee0000008000 */
[----:B--2---:R-:W2:Y:S02]  /*6a10*/  FENCE.VIEW.ASYNC.S ;  /* 0x00000000000073c6 */ /* 0x004ea40000000000 */
[----:B--2---:R-:W-:Y:S06]  /*6a20*/  BAR.SYNC.DEFER_BLOCKING 0x1, 0x80 ;  /* 0x0042000000007b1d */ /* 0x004fec0000010000 */
[----:B------:R-:W-:Y:S05]  /*6a30*/  @P0 BRA `(.L_x_114) ;  /* 0x0000000000380947 */ /* 0x000fea0003800000 */
[----:B------:R-:W-:Y:S02]  /*6a40*/  UIADD3 UR4, UPT, UPT, UR49, 0x2200, URZ ;  /* 0x0000220031047890 */ /* 0x000fe4000fffe0ff */
[----:B------:R-:W-:Y:S01]  /*6a50*/  UIADD3 UR8, UP0, UPT, UR52, 0x680, URZ ;  /* 0x0000068034087890 */ /* 0x000fe2000ff1e0ff */
[----:B------:R-:W-:Y:S01]  /*6a60*/  UMOV UR43, UR36 ;  /* 0x00000024002b7c82 */ /* 0x000fe20008000000 */
[----:B------:R-:W-:Y:S02]  /*6a70*/  UIADD3 UR5, UPT, UPT, UR41, 0x40, URZ ;  /* 0x0000004029057890 */ /* 0x000fe4000fffe0ff */
[----:B------:R-:W-:Y:S01]  /*6a80*/  MOV R107, UR4 ;  /* 0x00000004006b7c02 */ /* 0x000fe20008000f00 */
[----:B------:R-:W-:Y:S02]  /*6a90*/  UIADD3.X UR9, UPT, UPT, URZ, UR53, URZ, UP0, !UPT ;  /* 0x00000035ff097290 */ /* 0x000fe400087fe4ff */
[----:B------:R-:W-:Y:S01]  /*6aa0*/  UIADD3 UR4, UPT, UPT, UR49, 0x2a00, URZ ;  /* 0x00002a0031047890 */ /* 0x000fe2000fffe0ff */
[----:B------:R-:W-:Y:S01]  /*6ab0*/  R2UR UR40, R107 ;  /* 0x000000006b2872ca */ /* 0x000fe200000e0000 */
[----:B------:R-:W-:Y:S01]  /*6ac0*/  UMOV UR6, UR42 ;  /* 0x0000002a00067c82 */ /* 0x000fe20008000000 */
[----:B------:R-:W-:Y:S11]  /*6ad0*/  UMOV UR7, UR36 ;  /* 0x0000002400077c82 */ /* 0x000ff60008000000 */
[----:B------:R2:W-:Y:S01]  /*6ae0*/  UTMASTG.3D [UR40], [UR8] ;  /* 0x00000028080073b5 */ /* 0x0005e20008010000 */
[----:B------:R2:W-:Y:S01]  /*6af0*/  UTMASTG.3D [UR4], [UR8] ;  /* 0x00000004080073b5 */ /* 0x0005e20008010000 */
[----:B------:R0:W-:Y:S01]  /*6b00*/  UTMACMDFLUSH ;  /* 0x00000000000079b7 */ /* 0x0001e20000000000 */
[----:B--2---:R-:W-:Y:S04]  /*6b10*/  DEPBAR.LE SB0, 0x1 ;  /* 0x000080400000791a */ /* 0x004fe80000000000 */
.L_x_114:
[----:B------:R-:W-:Y:S05]  /*6b20*/  BSYNC.RECONVERGENT B0 ;  /* 0x0000000000007941 */ /* 0x000fea0003800200 */
.L_x_113:
[----:B------:R-:W-:Y:S06]  /*6b30*/  BAR.SYNC.DEFER_BLOCKING 0x1, 0x80 ;  /* 0x0042000000007b1d */ /* 0x000fec0000010000 */
[----:B------:R-:W2:Y:S01]  /*6b40*/  @P6 SYNCS.PHASECHK.TRANS64.TRYWAIT P0, [R75+URZ+0x50], R76 ;  /* 0x0000504c4b0065a7 */ /* 0x000ea200080011ff */
[----:B------:R-:W-:Y:S01]  /*6b50*/  BSSY B1, `(.L_x_115) ;  /* 0x000001f000017945 */ /* 0x000fe20003800000 */
[----:B--2---:R-:W-:Y:S03]  /*6b60*/  @P6 SEL R55, RZ, 0x1, !P0 ;  /* 0x00000001ff376807 */ /* 0x004fe60004000000 */
[----:B------:R-:W-:Y:S05]  /*6b70*/  @!P6 BRA `(.L_x_116) ;  /* 0x000000000070e947 */ /* 0x000fea0003800000 */
[----:B------:R-:W-:Y:S01]  /*6b80*/  ISETP.NE.AND P1, PT, R72, RZ, PT ;  /* 0x000000ff4800720c */ /* 0x000fe20003f25270 */
[----:B------:R-:W-:Y:S01]  /*6b90*/  BSSY B0, `(.L_x_117) ;  /* 0x0000008000007945 */ /* 0x000fe20003800000 */
[----:B------:R-:W-:Y:S11]  /*6ba0*/  ISETP.NE.AND P0, PT, R55, RZ, PT ;  /* 0x000000ff3700720c */ /* 0x000ff60003f05270 */
[----:B------:R-:W-:Y:S04]  /*6bb0*/  @P1 IMAD R73, R104, 0x1000, R73 ;  /* 0x0000100068491824 */ /* 0x000fe800078e0249 */
[----:B------:R-:W-:Y:S01]  /*6bc0*/  @P1 IMAD.IADD R74, R74, 0x1, R73 ;  /* 0x000000014a4a1824 */ /* 0x000fe200078e0249 */
[----:B------:R-:W-:Y:S06]  /*6bd0*/  @P0 BRA `(.L_x_118) ;  /* 0x00000000000c0947 */ /* 0x000fec0003800000 */
[----:B------:R-:W-:Y:S04]  /*6be0*/  SHF.L.U32 R0, R99, 0x1f, RZ ;  /* 0x0000001f63007819 */ /* 0x000fe800000006ff */
[----:B------:R-:W2:Y:S02]  /*6bf0*/  SYNCS.PHASECHK.TRANS64.TRYWAIT P0, [R75+URZ+0x50], R0 ;  /* 0x000050004b0075a7 */ /* 0x000ea400080011ff */
[----:B--2---:R-:W-:Y:S05]  /*6c00*/  @!P0 BRA `(.L_x_119) ;  /* 0x00000018003c8947 */ /* 0x004fea0003800000 */
.L_x_118:
[----:B------:R-:W-:Y:S05]  /*6c10*/  BSYNC B0 ;  /* 0x0000000000007941 */ /* 0x000fea0003800000 */
.L_x_117:
[----:B------:R-:W-:Y:S01]  /*6c20*/  ISETP.NE.AND P0, PT, R72, RZ, PT ;  /* 0x000000ff4800720c */ /* 0x000fe20003f05270 */
[----:B--2---:R-:W-:Y:S02]  /*6c30*/  VIADD R75, R75, 0x60 ;  /* 0x000000604b4b7836 */ /* 0x004fe40000000000 */
[----:B------:R-:W-:Y:S02]  /*6c40*/  IMAD.U32 R0, RZ, RZ, UR37 ;  /* 0x00000025ff007e24 */ /* 0x000fe4000f8e00ff */
[----:B------:R-:W-:Y:S03]  /*6c50*/  VIADD R104, R104, 0x1 ;  /* 0x0000000168687836 */ /* 0x000fe60000000000 */
[----:B------:R-:W-:Y:S05]  /*6c60*/  PRMT R0, R0, 0x654, R75 ;  /* 0x0000065400007816 */ /* 0x000fea000000004b */
[----:B------:R2:W3:Y:S04]  /*6c70*/  @P0 LDS.128 R56, [R73+0x200] ;  /* 0x0002000049380984 */ /* 0x0004e80000000c00 */
[----:B------:R2:W4:Y:S01]  /*6c80*/  @P0 LDS.128 R60, [R74+0x200] ;  /* 0x000200004a3c0984 */ /* 0x0005220000000c00 */
        /* <DEDUP_REMOVED lines=10> */
[----:B--23--:R-:W-:Y:S02]  /*6d30*/  LOP3.LUT R99, R99, R0, RZ, 0x3c, !PT ;  /* 0x0000000063637212 */ /* 0x00cfe400078e3cff */
.L_x_116:
[----:B------:R-:W-:Y:S05]  /*6d40*/  BSYNC B1 ;  /* 0x0000000000017941 */ /* 0x000fea0003800000 */
.L_x_115:
[----:B------:R-:W-:Y:S05]  /*6d50*/  VIADD R0, R48, 0x20 ;  /* 0x0000002030007836 */ /* 0x000fea0000000000 */
[----:B------:R-:W-:Y:S04]  /*6d60*/  SHF.R.U32.HI R0, RZ, 0x15, R0 ;  /* 0x00000015ff007819 */ /* 0x000fe80000011600 */
[----:B------:R-:W-:Y:S11]  /*6d70*/  LOP3.LUT P0, RZ, R0, 0x3, R97, 0x48, !PT ;  /* 0x0000000300ff7812 */ /* 0x000ff60007804861 */
[----:B------:R-:W-:Y:S02]  /*6d80*/  @!UPT UIADD3 URZ, UPT, UPT, URZ, URZ, URZ ;  /* 0x000000fffffff290 */ /* 0x000fe4000fffe0ff */
[----:B------:R-:W-:Y:S05]  /*6d90*/  @!P0 BRA `(.L_x_120) ;  /* 0x0000000000408947 */ /* 0x000fea0003800000 */
[----:B------:R-:W2:Y:S01]  /*6da0*/  LDCU.64 UR8, c[0x4][0x70] ;  /* 0x01000e00ff0877ac */ /* 0x000ea20008000a00 */
[----:B------:R-:W-:Y:S01]  /*6db0*/  MOV R3, 0x0 ;  /* 0x0000000000037802 */ /* 0x000fe20000000f00 */
[----:B------:R-:W-:Y:S02]  /*6dc0*/  HFMA2 R12, -RZ, RZ, 0, 5.9604644775390625e-08 ;  /* 0x00000001ff0c7431 */ /* 0x000fe400000001ff */
[----:B------:R-:W-:Y:S02]  /*6dd0*/  IMAD.MOV.U32 R8, RZ, RZ, 0x192 ;  /* 0x00000192ff087424 */ /* 0x000fe400078e00ff */
[----:B------:R-:W-:Y:S01]  /*6de0*/  IMAD.MOV.U32 R13, RZ, RZ, RZ ;  /* 0x000000ffff0d7224 */ /* 0x000fe200078e00ff */
[----:B------:R-:W3:Y:S01]  /*6df0*/  LDCU.64 UR6, c[0x4][0x78] ;  /* 0x01000f00ff0677ac */ /* 0x000ee20008000a00 */
[----:B------:R-:W1:Y:S01]  /*6e00*/  LDC.64 R2, c[0x4][R3] ;  /* 0x0100000003027b82 */ /* 0x000e620000000a00 */
[----:B------:R-:W5:Y:S01]  /*6e10*/  LDCU.64 UR4, c[0x4][0x10] ;  /* 0x01000200ff0477ac */ /* 0x000f620008000a00 */
[----:B--2---:R-:W-:Y:S01]  /*6e20*/  MOV R5, UR9 ;  /* 0x0000000900057c02 */ /* 0x004fe20008000f00 */
[----:B------:R-:W-:Y:S01]  /*6e30*/  IMAD.U32 R4, RZ, RZ, UR8 ;  /* 0x00000008ff047e24 */ /* 0x000fe2000f8e00ff */
[----:B---3--:R-:W-:Y:S01]  /*6e40*/  MOV R7, UR7 ;  /* 0x0000000700077c02 */ /* 0x008fe20008000f00 */
[----:B------:R-:W-:Y:S01]  /*6e50*/  IMAD.U32 R6, RZ, RZ, UR6 ;  /* 0x00000006ff067e24 */ /* 0x000fe2000f8e00ff */
[----:B-----5:R-:W-:Y:S01]  /*6e60*/  MOV R11, UR5 ;  /* 0x00000005000b7c02 */ /* 0x020fe20008000f00 */
[----:B------:R-:W-:Y:S02]  /*6e70*/  IMAD.U32 R10, RZ, RZ, UR4 ;  /* 0x00000004ff0a7e24 */ /* 0x000fe4000f8e00ff */
[----:B------:R-:W-:Y:S07]  /*6e80*/  LEPC R20, `(.L_x_120) ;  /* 0x000000001014794e */ /* 0x000fee0000000000 */
[----:B-1--4-:R-:W-:Y:S05]  /*6e90*/  CALL.ABS.NOINC R2 ;  /* 0x0000000002007343 */ /* 0x012fea0003c00000 */
.L_x_120:
[----:B------:R-:W-:Y:S01]  /*6ea0*/  ISETP.NE.AND P0, PT, R108, RZ, PT ;  /* 0x000000ff6c00720c */ /* 0x000fe20003f05270 */
[----:B------:R-:W-:Y:S05]  /*6eb0*/  WARPSYNC.ALL ;  /* 0x0000000000007948 */ /* 0x000fea0003800000 */
[----:B------:R-:W-:Y:S01]  /*6ec0*/  R2UR UR4, R48 ;  /* 0x00000000300472ca */ /* 0x000fe200000e0000 */
[----:B------:R-:W-:Y:S01]  /*6ed0*/  IMAD.U32 R77, R58, 0x10000, RZ ;  /* 0x000100003a4d7824 */ /* 0x000fe200078e00ff */
[----:B------:R-:W-:Y:S01]  /*6ee0*/  SHF.L.U32 R51, R56, 0x10, RZ ;  /* 0x0000001038337819 */ /* 0x000fe200000006ff */
[----:B----4-:R-:W-:Y:S01]  /*6ef0*/  IMAD.U32 R76, R60, 0x10000, RZ ;  /* 0x000100003c4c7824 */ /* 0x010fe200078e00ff */
[----:B------:R-:W-:Y:S01]  /*6f00*/  PRMT R49, R56, 0x8880, RZ ;  /* 0x0000888038317816 */ /* 0x000fe200000000ff */
[----:B-1----:R-:W-:Y:S01]  /*6f10*/  IMAD.U32 R66, R62, 0x10000, RZ ;  /* 0x000100003e427824 */ /* 0x002fe200078e00ff */
[----:B------:R-:W-:Y:S01]  /*6f20*/  SHF.L.U32 R52, R56, 0x8, RZ ;  /* 0x0000000838347819 */ /* 0x000fe200000006ff */
[----:B------:R-:W-:Y:S01]  /*6f30*/  BSSY.RECONVERGENT B0, `(.L_x_121) ;  /* 0x00000a0000007945 */ /* 0x000fe20003800200 */
[----:B------:R-:W-:Y:S02]  /*6f40*/  SHF.R.S32.HI R51, RZ, 0x18, R51 ;  /* 0x00000018ff337819 */ /* 0x000fe40000011433 */
[C---:B------:R-:W-:Y:S02]  /*6f50*/  PRMT R82, R57.reuse, 0x8880, RZ ;  /* 0x0000888039527816 */ /* 0x040fe400000000ff */
[----:B------:R-:W-:Y:S01]  /*6f60*/  SHF.R.S32.HI R52, RZ, 0x18, R52 ;  /* 0x00000018ff347819 */ /* 0x000fe20000011434 */
[----:B------:R-:W1:Y:S01]  /*6f70*/  LDTM.x32 R4, tmem[UR4+0x20] ;  /* 0x00002004000479ee */ /* 0x000e6200082c0000 */
[----:B------:R-:W-:Y:S01]  /*6f80*/  NOP ;  /* 0x0000000000007918 */ /* 0x000fe20000000000 */
[----:B------:R-:W-:Y:S02]  /*6f90*/  IADD3 R110, PT, PT, R110, 0xc0, RZ ;  /* 0x000000c06e6e7810 */ /* 0x000fe40007ffe0ff */
[----:B------:R-:W-:Y:S02]  /*6fa0*/  SHF.R.S32.HI R53, RZ, 0x18, R56 ;  /* 0x00000018ff357819 */ /* 0x000fe40000011438 */
[----:B------:R-:W-:Y:S02]  /*6fb0*/  LOP3.LUT R110, R110, 0xfefffff8, RZ, 0xc0, !PT ;  /* 0xfefffff86e6e7812 */ /* 0x000fe400078ec0ff */
[----:B------:R-:W-:Y:S02]  /*6fc0*/  SHF.L.U32 R81, R57, 0x10, RZ ;  /* 0x0000001039517819 */ /* 0x000fe400000006ff */
[----:B-1----:R1:W-:Y:S01]  /*6fd0*/  SYNCS.ARRIVE.TRANS64.RED.A1T0 RZ, [R110+URZ], RZ ;  /* 0x000000ff6eff79a7 */ /* 0x0023e200081004ff */
[----:B------:R-:W-:Y:S02]  /*6fe0*/  PRMT R79, R58, 0x8880, RZ ;  /* 0x000088803a4f7816 */ /* 0x000fe400000000ff */
[----:B------:R-:W-:Y:S02]  /*6ff0*/  SHF.R.S32.HI R54, RZ, 0x18, R57 ;  /* 0x00000018ff367819 */ /* 0x000fe40000011439 */
[C---:B------:R-:W-:Y:S02]  /*7000*/  PRMT R73, R59.reuse, 0x8880, RZ ;  /* 0x000088803b497816 */ /* 0x040fe400000000ff */
[----:B------:R-:W-:Y:S02]  /*7010*/  SHF.R.S32.HI R55, RZ, 0x18, R58 ;  /* 0x00000018ff377819 */ /* 0x000fe4000001143a */
[----:B------:R-:W-:Y:S02]  /*7020*/  SHF.L.U32 R72, R59, 0x10, RZ ;  /* 0x000000103b487819 */ /* 0x000fe400000006ff */
[----:B------:R-:W-:Y:S02]  /*7030*/  PRMT R78, R60, 0x8880, RZ ;  /* 0x000088803c4e7816 */ /* 0x000fe400000000ff */
[----:B------:R-:W-:Y:S01]  /*7040*/  SHF.R.S32.HI R56, RZ, 0x18, R59 ;  /* 0x00000018ff387819 */ /* 0x000fe2000001143b */
[C---:B------:R-:W-:Y:S01]  /*7050*/  IMAD R0, R46.reuse, R4, RZ ;  /* 0x000000042e007224 */ /* 0x040fe200078e02ff */
[C---:B------:R-:W-:Y:S01]  /*7060*/  PRMT R70, R61.reuse, 0x8880, RZ ;  /* 0x000088803d467816 */ /* 0x040fe200000000ff */
[C---:B------:R-:W-:Y:S01]  /*7070*/  IMAD R2, R46.reuse, R5, RZ ;  /* 0x000000052e027224 */ /* 0x040fe200078e02ff */
[----:B------:R-:W-:Y:S01]  /*7080*/  SHF.L.U32 R69, R61, 0x10, RZ ;  /* 0x000000103d457819 */ /* 0x000fe200000006ff */
[----:B------:R-:W-:Y:S01]  /*7090*/  IMAD R3, R46, R6, RZ ;  /* 0x000000062e037224 */ /* 0x000fe200078e02ff */
[----:B------:R-:W-:Y:S01]  /*70a0*/  PRMT R67, R62, 0x8880, RZ ;  /* 0x000088803e437816 */ /* 0x000fe200000000ff */
[-C--:B------:R-:W-:Y:S01]  /*70b0*/  IMAD R0, R49, R50.reuse, R0 ;  /* 0x0000003231007224 */ /* 0x080fe200078e0200 */
[----:B------:R-:W-:Y:S01]  /*70c0*/  PRMT R64, R63, 0x8880, RZ ;  /* 0x000088803f407816 */ /* 0x000fe200000000ff */
[----:B------:R-:W-:Y:S01]  /*70d0*/  IMAD R7, R46, R7, RZ ;  /* 0x000000072e077224 */ /* 0x000fe200078e02ff */
[----:B------:R-:W-:Y:S01]  /*70e0*/  SHF.L.U32 R80, R57, 0x8, RZ ;  /* 0x0000000839507819 */ /* 0x000fe200000006ff */
[-C--:B------:R-:W-:Y:S01]  /*70f0*/  IMAD R2, R51, R50.reuse, R2 ;  /* 0x0000003233027224 */ /* 0x080fe200078e0202 */
[----:B------:R-:W-:Y:S01]  /*7100*/  SHF.R.S32.HI R51, RZ, 0x18, R81 ;  /* 0x00000018ff337819 */ /* 0x000fe20000011451 */
[----:B------:R-:W-:Y:S01]  /*7110*/  IMAD R3, R52, R50, R3 ;  /* 0x0000003234037224 */ /* 0x000fe200078e0203 */
[----:B------:R-:W-:Y:S01]  /*7120*/  SHF.R.S32.HI R52, RZ, 0x18, R72 ;  /* 0x00000018ff347819 */ /* 0x000fe20000011448 */
[----:B------:R-:W-:Y:S01]  /*7130*/  IMAD.MOV.U32 R49, RZ, RZ, R82 ;  /* 0x000000ffff317224 */ /* 0x000fe200078e0052 */
[----:B------:R-:W-:Y:S01]  /*7140*/  SHF.R.S32.HI R57, RZ, 0x18, R60 ;  /* 0x00000018ff397819 */ /* 0x000fe2000001143c */
[----:B------:R-:W-:Y:S01]  /*7150*/  IMAD R8, R46, R8, RZ ;  /* 0x000000082e087224 */ /* 0x000fe200078e02ff */
[----:B------:R-:W-:Y:S01]  /*7160*/  SHF.L.U32 R74, R58, 0x8, RZ ;  /* 0x000000083a4a7819 */ /* 0x000fe200000006ff */
[----:B------:R-:W-:Y:S01]  /*7170*/  IMAD R7, R53, R50, R7 ;  /* 0x0000003235077224 */ /* 0x000fe200078e0207 */
[----:B------:R-:W-:Y:S01]  /*7180*/  SHF.R.S32.HI R53, RZ, 0x18, R80 ;  /* 0x00000018ff357819 */ /* 0x000fe20000011450 */
[C---:B------:R-:W-:Y:S01]  /*7190*/  IMAD R9, R46.reuse, R9, RZ ;  /* 0x000000092e097224 */ /* 0x040fe200078e02ff */
[----:B------:R-:W-:Y:S01]  /*71a0*/  SHF.R.S32.HI R58, RZ, 0x18, R61 ;  /* 0x00000018ff3a7819 */ /* 0x000fe2000001143d */
[C---:B------:R-:W-:Y:S01]  /*71b0*/  IMAD R10, R46.reuse, R10, RZ ;  /* 0x0000000a2e0a7224 */ /* 0x040fe200078e02ff */
[----:B------:R-:W-:Y:S01]  /*71c0*/  I2IP.S8.S32.SAT R101, R7, R3, RZ ;  /* 0x0000000307657239 */ /* 0x000fe200000014ff */
[----:B------:R-:W-:Y:S01]  /*71d0*/  IMAD R8, R49, R50, R8 ;  /* 0x0000003231087224 */ /* 0x000fe200078e0208 */
[----:B------:R-:W-:Y:S01]  /*71e0*/  MOV R49, R79 ;  /* 0x0000004f00317202 */ /* 0x000fe20000000f00 */
[----:B------:R-:W-:Y:S01]  /*71f0*/  IMAD R11, R46, R11, RZ ;  /* 0x0000000b2e0b7224 */ /* 0x000fe200078e02ff */
[----:B------:R-:W-:Y:S01]  /*7200*/  I2IP.S8.S32.SAT R100, R2, R0, R101 ;  /* 0x0000000002647239 */ /* 0x000fe20000001465 */
[-C--:B------:R-:W-:Y:S01]  /*7210*/  IMAD R9, R51, R50.reuse, R9 ;  /* 0x0000003233097224 */ /* 0x080fe200078e0209 */
[----:B------:R-:W-:Y:S01]  /*7220*/  SHF.R.S32.HI R51, RZ, 0x18, R77 ;  /* 0x00000018ff337819 */ /* 0x000fe2000001144d */
[----:B------:R-:W-:Y:S01]  /*7230*/  IMAD R10, R53, R50, R10 ;  /* 0x00000032350a7224 */ /* 0x000fe200078e020a */
[----:B------:R-:W-:Y:S01]  /*7240*/  SHF.L.U32 R71, R59, 0x8, RZ ;  /* 0x000000083b477819 */ /* 0x000fe200000006ff */
[----:B------:R-:W-:Y:S01]  /*7250*/  IMAD R4, R46, R12, RZ ;  /* 0x0000000c2e047224 */ /* 0x000fe200078e02ff */
[----:B------:R-:W-:Y:S01]  /*7260*/  SHF.R.S32.HI R59, RZ, 0x18, R62 ;  /* 0x00000018ff3b7819 */ /* 0x000fe2000001143e */
[-C--:B------:R-:W-:Y:S01]  /*7270*/  IMAD R11, R54, R50.reuse, R11 ;  /* 0x00000032360b7224 */ /* 0x080fe200078e020b */
[----:B------:R-:W-:Y:S01]  /*7280*/  SHF.R.S32.HI R53, RZ, 0x18, R71 ;  /* 0x00000018ff357819 */ /* 0x000fe20000011447 */
[----:B------:R-:W-:Y:S01]  /*7290*/  IMAD R5, R46, R13, RZ ;  /* 0x0000000d2e057224 */ /* 0x000fe200078e02ff */
[----:B------:R-:W-:Y:S01]  /*72a0*/  SHF.L.U32 R75, R60, 0x8, RZ ;  /* 0x000000083c4b7819 */ /* 0x000fe200000006ff */
[----:B------:R-:W-:Y:S01]  /*72b0*/  IMAD R4, R49, R50, R4 ;  /* 0x0000003231047224 */ /* 0x000fe200078e0204 */
[----:B------:R-:W-:Y:S01]  /*72c0*/  SHF.R.S32.HI R49, RZ, 0x18, R74 ;  /* 0x00000018ff317819 */ /* 0x000fe2000001144a */
[C---:B------:R-:W-:Y:S01]  /*72d0*/  IMAD R6, R46.reuse, R14, RZ ;  /* 0x0000000e2e067224 */ /* 0x040fe200078e02ff */
[----:B------:R-:W-:Y:S01]  /*72e0*/  I2IP.S8.S32.SAT R102, R11, R10, RZ ;  /* 0x0000000a0b667239 */ /* 0x000fe200000014ff */
[C---:B------:R-:W-:Y:S01]  /*72f0*/  IMAD R15, R46.reuse, R15, RZ ;  /* 0x0000000f2e0f7224 */ /* 0x040fe200078e02ff */
[----:B------:R-:W-:Y:S01]  /*7300*/  SHF.R.S32.HI R60, RZ, 0x18, R63 ;  /* 0x00000018ff3c7819 */ /* 0x000fe2000001143f */
[----:B------:R-:W-:Y:S01]  /*7310*/  IMAD R5, R51, R50, R5 ;  /* 0x0000003233057224 */ /* 0x000fe200078e0205 */
[----:B------:R-:W-:Y:S01]  /*7320*/  MOV R51, R73 ;  /* 0x0000004900337202 */ /* 0x000fe20000000f00 */
[C---:B------:R-:W-:Y:S01]  /*7330*/  IMAD R12, R46.reuse, R16, RZ ;  /* 0x000000102e0c7224 */ /* 0x040fe200078e02ff */
[----:B------:R-:W-:Y:S01]  /*7340*/  I2IP.S8.S32.SAT R101, R9, R8, R102 ;  /* 0x0000000809657239 */ /* 0x000fe20000001466 */
[----:B------:R-:W-:Y:S01]  /*7350*/  IMAD R6, R49, R50, R6 ;  /* 0x0000003231067224 */ /* 0x000fe200078e0206 */
[----:B------:R-:W-:Y:S01]  /*7360*/  MOV R49, R78 ;  /* 0x0000004e00317202 */ /* 0x000fe20000000f00 */
[----:B------:R-:W-:Y:S01]  /*7370*/  IMAD R13, R46, R17, RZ ;  /* 0x000000112e0d7224 */ /* 0x000fe200078e02ff */
[----:B------:R-:W-:Y:S01]  /*7380*/  SHF.L.U32 R68, R61, 0x8, RZ ;  /* 0x000000083d447819 */ /* 0x000fe200000006ff */
[----:B------:R-:W-:Y:S01]  /*7390*/  IMAD R15, R55, R50, R15 ;  /* 0x00000032370f7224 */ /* 0x000fe200078e020f */
[----:B------:R-:W-:Y:S01]  /*73a0*/  SHF.L.U32 R65, R62, 0x8, RZ ;  /* 0x000000083e417819 */ /* 0x000fe200000006ff */
[C---:B------:R-:W-:Y:S01]  /*73b0*/  IMAD R14, R46.reuse, R18, RZ ;  /* 0x000000122e0e7224 */ /* 0x040fe200078e02ff */
[----:B------:R-:W-:Y:S01]  /*73c0*/  SHF.L.U32 R62, R63, 0x10, RZ ;  /* 0x000000103f3e7819 */ /* 0x000fe200000006ff */
[----:B------:R-:W-:Y:S01]  /*73d0*/  IMAD R12, R51, R50, R12 ;  /* 0x00000032330c7224 */ /* 0x000fe200078e020c */
[----:B------:R-:W-:Y:S01]  /*73e0*/  I2IP.S8.S32.SAT R102, R15, R6, RZ ;  /* 0x000000060f667239 */ /* 0x000fe200000014ff */
[----:B------:R-:W-:Y:S01]  /*73f0*/  IMAD R19, R46, R19, RZ ;  /* 0x000000132e137224 */ /* 0x000fe200078e02ff */
[----:B------:R-:W-:Y:S01]  /*7400*/  SHF.R.S32.HI R51, RZ, 0x18, R76 ;  /* 0x00000018ff337819 */ /* 0x000fe2000001144c */
[----:B------:R-:W-:Y:S01]  /*7410*/  IMAD R13, R52, R50, R13 ;  /* 0x00000032340d7224 */ /* 0x000fe200078e020d */
[----:B------:R-:W-:Y:S01]  /*7420*/  I2IP.S8.S32.SAT R102, R5, R4, R102 ;  /* 0x0000000405667239 */ /* 0x000fe20000001466 */
[C---:B------:R-:W-:Y:S01]  /*7430*/  IMAD R16, R46.reuse, R20, RZ ;  /* 0x000000142e107224 */ /* 0x040fe200078e02ff */
[----:B------:R-:W-:Y:S01]  /*7440*/  SHF.R.S32.HI R52, RZ, 0x18, R62 ;  /* 0x00000018ff347819 */ /* 0x000fe2000001143e */
[-C--:B------:R-:W-:Y:S01]  /*7450*/  IMAD R14, R53, R50.reuse, R14 ;  /* 0x00000032350e7224 */ /* 0x080fe200078e020e */
[----:B------:R-:W-:Y:S01]  /*7460*/  SHF.R.S32.HI R53, RZ, 0x18, R75 ;  /* 0x00000018ff357819 */ /* 0x000fe2000001144b */
[----:B------:R-:W-:Y:S01]  /*7470*/  IMAD R17, R46, R21, RZ ;  /* 0x000000152e117224 */ /* 0x000fe200078e02ff */
[----:B------:R-:W-:Y:S01]  /*7480*/  SHF.L.U32 R61, R63, 0x8, RZ ;  /* 0x000000083f3d7819 */ /* 0x000fe200000006ff */
[----:B------:R-:W-:Y:S01]  /*7490*/  IMAD R19, R56, R50, R19 ;  /* 0x0000003238137224 */ /* 0x000fe200078e0213 */
[----:B-1----:R-:W-:Y:S01]  /*74a0*/  IADD3 R110, PT, PT, R44, 0x1, RZ ;  /* 0x000000012c6e7810 */ /* 0x002fe20007ffe0ff */
[C---:B------:R-:W-:Y:S02]  /*74b0*/  IMAD R18, R46.reuse, R22, RZ ;  /* 0x000000162e127224 */ /* 0x040fe400078e02ff */
[----:B------:R-:W-:Y:S01]  /*74c0*/  IMAD R16, R49, R50, R16 ;  /* 0x0000003231107224 */ /* 0x000fe200078e0210 */
[----:B------:R-:W-:Y:S01]  /*74d0*/  I2IP.S8.S32.SAT R103, R19, R14, RZ ;  /* 0x0000000e13677239 */ /* 0x000fe200000014ff */
[C---:B------:R-:W-:Y:S02]  /*74e0*/  IMAD R23, R46.reuse, R23, RZ ;  /* 0x000000172e177224 */ /* 0x040fe400078e02ff */
[----:B------:R-:W-:Y:S01]  /*74f0*/  IMAD R17, R51, R50, R17 ;  /* 0x0000003233117224 */ /* 0x000fe200078e0211 */
[----:B------:R-:W-:Y:S01]  /*7500*/  I2IP.S8.S32.SAT R103, R13, R12, R103 ;  /* 0x0000000c0d677239 */ /* 0x000fe20000001467 */
[C---:B------:R-:W-:Y:S01]  /*7510*/  IMAD R20, R46.reuse, R24, RZ ;  /* 0x000000182e147224 */ /* 0x040fe200078e02ff */
[----:B------:R-:W-:Y:S01]  /*7520*/  SHF.R.S32.HI R51, RZ, 0x18, R69 ;  /* 0x00000018ff337819 */ /* 0x000fe20000011445 */
[-C--:B------:R-:W-:Y:S01]  /*7530*/  IMAD R18, R53, R50.reuse, R18 ;  /* 0x0000003235127224 */ /* 0x080fe200078e0212 */
[----:B------:R-:W-:Y:S01]  /*7540*/  SHF.R.S32.HI R53, RZ, 0x18, R68 ;  /* 0x00000018ff357819 */ /* 0x000fe20000011444 */
[----:B------:R-:W-:Y:S01]  /*7550*/  IMAD.MOV.U32 R49, RZ, RZ, R70 ;  /* 0x000000ffff317224 */ /* 0x000fe200078e0046 */
[----:B------:R1:W-:Y:S01]  /*7560*/  STS.128 [R95+UR49+0x3200], R100 ;  /* 0x003200645f007988 */ /* 0x0003e20008000c31 */
[C---:B------:R-:W-:Y:S02]  /*7570*/  IMAD R21, R46.reuse, R25, RZ ;  /* 0x000000192e157224 */ /* 0x040fe400078e02ff */
[----:B------:R-:W-:Y:S02]  /*7580*/  IMAD R23, R57, R50, R23 ;  /* 0x0000003239177224 */ /* 0x000fe400078e0217 */
[C---:B------:R-:W-:Y:S02]  /*7590*/  IMAD R22, R46.reuse, R26, RZ ;  /* 0x0000001a2e167224 */ /* 0x040fe400078e02ff */
[----:B------:R-:W-:Y:S01]  /*75a0*/  IMAD R20, R49, R50, R20 ;  /* 0x0000003231147224 */ /* 0x000fe200078e0214 */
[----:B------:R-:W-:Y:S01]  /*75b0*/  I2IP.S8.S32.SAT R116, R23, R18, RZ ;  /* 0x0000001217747239 */ /* 0x000fe200000014ff */
[C---:B------:R-:W-:Y:S01]  /*75c0*/  IMAD R27, R46.reuse, R27, RZ ;  /* 0x0000001b2e1b7224 */ /* 0x040fe200078e02ff */
[----:B------:R-:W-:Y:S01]  /*75d0*/  MOV R49, R67 ;  /* 0x0000004300317202 */ /* 0x000fe20000000f00 */
[----:B------:R-:W-:Y:S01]  /*75e0*/  IMAD R21, R51, R50, R21 ;  /* 0x0000003233157224 */ /* 0x000fe200078e0215 */
[----:B------:R-:W-:Y:S01]  /*75f0*/  I2IP.S8.S32.SAT R116, R17, R16, R116 ;  /* 0x0000001011747239 */ /* 0x000fe20000001474 */
[----:B------:R-:W-:Y:S01]  /*7600*/  IMAD R24, R46, R28, RZ ;  /* 0x0000001c2e187224 */ /* 0x000fe200078e02ff */
[----:B------:R-:W-:Y:S01]  /*7610*/  SHF.R.S32.HI R51, RZ, 0x18, R66 ;  /* 0x00000018ff337819 */ /* 0x000fe20000011442 */
[-C--:B------:R-:W-:Y:S01]  /*7620*/  IMAD R22, R53, R50.reuse, R22 ;  /* 0x0000003235167224 */ /* 0x080fe200078e0216 */
[----:B------:R-:W-:Y:S01]  /*7630*/  SHF.R.S32.HI R53, RZ, 0x18, R61 ;  /* 0x00000018ff357819 */ /* 0x000fe2000001143d */
[-C--:B------:R-:W-:Y:S02]  /*7640*/  IMAD R27, R58, R50.reuse, R27 ;  /* 0x000000323a1b7224 */ /* 0x080fe400078e021b */
[C---:B------:R-:W-:Y:S02]  /*7650*/  IMAD R25, R46.reuse, R29, RZ ;  /* 0x0000001d2e197224 */ /* 0x040fe400078e02ff */
[----:B------:R-:W-:Y:S01]  /*7660*/  IMAD R24, R49, R50, R24 ;  /* 0x0000003231187224 */ /* 0x000fe200078e0218 */
[----:B------:R-:W-:Y:S01]  /*7670*/  SHF.R.S32.HI R49, RZ, 0x18, R65 ;  /* 0x00000018ff317819 */ /* 0x000fe20000011441 */
[C---:B------:R-:W-:Y:S01]  /*7680*/  IMAD R26, R46.reuse, R30, RZ ;  /* 0x0000001e2e1a7224 */ /* 0x040fe200078e02ff */
[----:B------:R-:W-:Y:S01]  /*7690*/  I2IP.S8.S32.SAT R117, R27, R22, RZ ;  /* 0x000000161b757239 */ /* 0x000fe200000014ff */
[C---:B------:R-:W-:Y:S02]  /*76a0*/  IMAD R31, R46.reuse, R31, RZ ;  /* 0x0000001f2e1f7224 */ /* 0x040fe400078e02ff */
[----:B------:R-:W-:Y:S01]  /*76b0*/  IMAD R25, R51, R50, R25 ;  /* 0x0000003233197224 */ /* 0x000fe200078e0219 */
[----:B------:R-:W-:Y:S01]  /*76c0*/  MOV R51, R64 ;  /* 0x0000004000337202 */ /* 0x000fe20000000f00 */
[C---:B------:R-:W-:Y:S01]  /*76d0*/  IMAD R28, R46.reuse, R32, RZ ;  /* 0x000000202e1c7224 */ /* 0x040fe200078e02ff */
[----:B------:R-:W-:Y:S01]  /*76e0*/  I2IP.S8.S32.SAT R117, R21, R20, R117 ;  /* 0x0000001415757239 */ /* 0x000fe20000001475 */
[-C--:B------:R-:W-:Y:S02]  /*76f0*/  IMAD R26, R49, R50.reuse, R26 ;  /* 0x00000032311a7224 */ /* 0x080fe400078e021a */
[C---:B------:R-:W-:Y:S02]  /*7700*/  IMAD R29, R46.reuse, R33, RZ ;  /* 0x000000212e1d7224 */ /* 0x040fe400078e02ff */
[-C--:B------:R-:W-:Y:S02]  /*7710*/  IMAD R31, R59, R50.reuse, R31 ;  /* 0x000000323b1f7224 */ /* 0x080fe400078e021f */
[----:B------:R-:W-:Y:S02]  /*7720*/  IMAD R28, R51, R50, R28 ;  /* 0x00000032331c7224 */ /* 0x000fe400078e021c */
[----:B------:R-:W-:Y:S01]  /*7730*/  IMAD R30, R46, R34, RZ ;  /* 0x000000222e1e7224 */ /* 0x000fe200078e02ff */
[----:B------:R-:W-:Y:S01]  /*7740*/  I2IP.S8.S32.SAT R113, R31, R26, RZ ;  /* 0x0000001a1f717239 */ /* 0x000fe200000014ff */
[----:B------:R-:W-:Y:S02]  /*7750*/  IMAD R29, R52, R50, R29 ;  /* 0x00000032341d7224 */ /* 0x000fe400078e021d */
[----:B------:R-:W-:Y:S01]  /*7760*/  IMAD R35, R46, R35, RZ ;  /* 0x000000232e237224 */ /* 0x000fe200078e02ff */
[----:B------:R-:W-:Y:S01]  /*7770*/  I2IP.S8.S32.SAT R118, R25, R24, R113 ;  /* 0x0000001819767239 */ /* 0x000fe20000001471 */
[-C--:B------:R-:W-:Y:S02]  /*7780*/  IMAD R30, R53, R50.reuse, R30 ;  /* 0x00000032351e7224 */ /* 0x080fe400078e021e */
[----:B------:R-:W-:Y:S05]  /*7790*/  IMAD R35, R60, R50, R35 ;  /* 0x000000323c237224 */ /* 0x000fea00078e0223 */
[----:B------:R-:W-:Y:S04]  /*77a0*/  I2IP.S8.S32.SAT R114, R35, R30, RZ ;  /* 0x0000001e23727239 */ /* 0x000fe800000014ff */
[----:B------:R-:W-:Y:S05]  /*77b0*/  I2IP.S8.S32.SAT R119, R29, R28, R114 ;  /* 0x0000001c1d777239 */ /* 0x000fea0000001472 */
        /* <DEDUP_REMOVED lines=9> */
[----:B------:R-:W-:Y:S02]  /*7850*/  UIADD3 UR12, UP0, UPT, UR52, 0x680, URZ ;  /* 0x00000680340c7890 */ /* 0x000fe4000ff1e0ff */
[----:B------:R-:W-:Y:S02]  /*7860*/  UIADD3 UR9, UPT, UPT, UR41, 0x20, URZ ;  /* 0x0000002029097890 */ /* 0x000fe4000fffe0ff */
[----:B------:R-:W-:Y:S02]  /*7870*/  UIADD3 UR8, UPT, UPT, UR49, 0x3200, URZ ;  /* 0x0000320031087890 */ /* 0x000fe4000fffe0ff */
[----:B------:R-:W-:Y:S01]  /*7880*/  UIADD3.X UR13, UPT, UPT, URZ, UR53, URZ, UP0, !UPT ;  /* 0x00000035ff0d7290 */ /* 0x000fe200087fe4ff */
[----:B------:R-:W-:Y:S01]  /*7890*/  UMOV UR10, UR42 ;  /* 0x0000002a000a7c82 */ /* 0x000fe20008000000 */
[----:B------:R-:W-:Y:S01]  /*78a0*/  UMOV UR11, UR36 ;  /* 0x00000024000b7c82 */ /* 0x000fe20008000000 */
[----:B------:R-:W-:Y:S02]  /*78b0*/  UIADD3 UR5, UPT, UPT, UR41, 0x60, URZ ;  /* 0x0000006029057890 */ /* 0x000fe4000fffe0ff */
[----:B------:R-:W-:Y:S01]  /*78c0*/  UIADD3 UR4, UPT, UPT, UR49, 0x3a00, URZ ;  /* 0x00003a0031047890 */ /* 0x000fe2000fffe0ff */
[----:B------:R-:W-:Y:S03]  /*78d0*/  UMOV UR6, UR42 ;  /* 0x0000002a00067c82 */ /* 0x000fe60008000000 */
[----:B------:R2:W-:Y:S01]  /*78e0*/  UTMASTG.3D [UR8], [UR12] ;  /* 0x000000080c0073b5 */ /* 0x0005e20008010000 */
[----:B------:R-:W-:Y:S04]  /*78f0*/  UMOV UR7, UR36 ;  /* 0x0000002400077c82 */ /* 0x000fe80008000000 */
[----:B------:R2:W-:Y:S01]  /*7900*/  UTMASTG.3D [UR4], [UR12] ;  /* 0x000000040c0073b5 */ /* 0x0005e20008010000 */
[----:B------:R0:W-:Y:S01]  /*7910*/  UTMACMDFLUSH ;  /* 0x00000000000079b7 */ /* 0x0001e20000000000 */
[----:B--2---:R-:W-:Y:S04]  /*7920*/  DEPBAR.LE SB0, 0x1 ;  /* 0x000080400000791a */ /* 0x004fe80000000000 */
.L_x_122:
[----:B------:R-:W-:Y:S05]  /*7930*/  BSYNC.RECONVERGENT B0 ;  /* 0x0000000000007941 */ /* 0x000fea0003800200 */
.L_x_121:
[----:B------:R-:W-:Y:S01]  /*7940*/  BAR.SYNC.DEFER_BLOCKING 0x1, 0x80 ;  /* 0x0042000000007b1d */ /* 0x000fe20000010000 */
[----:B------:R-:W-:Y:S01]  /*7950*/  ISETP.NE.AND P2, PT, R109, RZ, PT ;  /* 0x000000ff6d00720c */ /* 0x000fe20003f45270 */
[----:B------:R-:W-:Y:S01]  /*7960*/  IMAD.IADD R20, R43, 0x1, R83 ;  /* 0x000000012b147824 */ /* 0x000fe200078e0253 */
[----:B------:R-:W-:Y:S01]  /*7970*/  ISETP.NE.AND P0, PT, R111, 0x2, PT ;  /* 0x000000026f00780c */ /* 0x000fe20003f05270 */
[----:B------:R-:W-:Y:S01]  /*7980*/  IMAD.IADD R21, R45, 0x1, R90 ;  /* 0x000000012d157824 */ /* 0x000fe200078e025a */
[----:B------:R-:W-:Y:S02]  /*7990*/  ISETP.NE.AND P1, PT, R110, 0x4, PT ;  /* 0x000000046e00780c */ /* 0x000fe40003f25270 */
[----:B------:R-:W-:Y:S02]  /*79a0*/  SEL R0, RZ, 0x1, P0 ;  /* 0x00000001ff007807 */ /* 0x000fe40000000000 */
[----:B------:R-:W-:Y:S02]  /*79b0*/  SEL R3, RZ, 0x1, P1 ;  /* 0x00000001ff037807 */ /* 0x000fe40000800000 */
[----:B------:R-:W-:Y:S02]  /*79c0*/  LOP3.LUT R105, R105, R0, RZ, 0x3c, !PT ;  /* 0x0000000069697212 */ /* 0x000fe400078e3cff */
[----:B------:R-:W-:Y:S02]  /*79d0*/  LOP3.LUT R106, R106, R3, RZ, 0x3c, !PT ;  /* 0x000000036a6a7212 */ /* 0x000fe400078e3cff */
[----:B------:R-:W-:Y:S02]  /*79e0*/  @P2 R2UR UR36, R98 ;  /* 0x00000000622422ca */ /* 0x000fe400000e0000 */
[----:B------:R-:W-:Y:S02]  /*79f0*/  SEL R111, R111, RZ, P0 ;  /* 0x000000ff6f6f7207 */ /* 0x000fe40000000000 */
[----:B------:R-:W-:Y:S01]  /*7a00*/  SEL R44, R110, RZ, P1 ;  /* 0x000000ff6e2c7207 */ /* 0x000fe20000800000 */
[----:B------:R-:W-:Y:S10]  /*7a10*/  @P2 BRA `(.L_x_123) ;  /* 0xffffffd400bc2947 */ /* 0x000ff4000383ffff */
[----:B------:R-:W-:Y:S05]  /*7a20*/  EXIT ;  /* 0x000000000000794d */ /* 0x000fea0003800000 */
.L_x_24:
[----:B--2---:R2:W4:Y:S02]  /*7a30*/  SYNCS.PHASECHK.TRANS64.TRYWAIT P0, [R3+URZ+0xf0], R2 ;  /* 0x0000f002030075a7 */ /* 0x00452400080011ff */
[----:B----4-:R-:W-:Y:S05]  /*7a40*/  @!P0 NANOSLEEP.SYNCS 0x989680 ;  /* 0x009896800000895d */ /* 0x010fea0003900000 */
[----:B------:R-:W4:Y:S02]  /*7a50*/  @!P0 SYNCS.PHASECHK.TRANS64 P0, [R3+URZ+0xf0], R2 ;  /* 0x0000f002030085a7 */ /* 0x000f2400080010ff */
[----:B----4-:R-:W-:Y:S05]  /*7a60*/  @!P0 BRA `(.L_x_24) ;  /* 0xfffffffc00f08947 */ /* 0x010fea000383ffff */
[----:B------:R-:W-:Y:S05]  /*7a70*/  BRA `(.L_x_124) ;  /* 0xffffff9c00587947 */ /* 0x000fea000383ffff */
.L_x_27:
[----:B-1----:R-:W-:-:S07]  /*7a80*/  MOV R2, UR33 ;  /* 0x0000002100027c02 */ /* 0x002fce0008000f00 */
.L_x_125:
[----:B-1----:R1:W2:Y:S02]  /*7a90*/  SYNCS.PHASECHK.TRANS64.TRYWAIT P0, [R2+URZ+0x28], R5 ;  /* 0x00002805020075a7 */ /* 0x0022a400080011ff */
[----:B--2---:R-:W-:Y:S05]  /*7aa0*/  @!P0 NANOSLEEP.SYNCS 0x989680 ;  /* 0x009896800000895d */ /* 0x004fea0003900000 */
[----:B------:R-:W2:Y:S02]  /*7ab0*/  @!P0 SYNCS.PHASECHK.TRANS64 P0, [R2+URZ+0x28], R5 ;  /* 0x00002805020085a7 */ /* 0x000ea400080010ff */
[----:B--2---:R-:W-:Y:S05]  /*7ac0*/  @!P0 BRA `(.L_x_125) ;  /* 0xfffffffc00f08947 */ /* 0x004fea000383ffff */
[----:B------:R-:W-:Y:S05]  /*7ad0*/  BRA `(.L_x_26) ;  /* 0xffffff9c00bc7947 */ /* 0x000fea000383ffff */
.L_x_34:
[----:B-1----:R-:W-:-:S07]  /*7ae0*/  MOV R2, UR17 ;  /* 0x0000001100027c02 */ /* 0x002fce0008000f00 */
.L_x_126:
[----:B-1----:R1:W2:Y:S02]  /*7af0*/  SYNCS.PHASECHK.TRANS64.TRYWAIT P0, [R2+URZ+0x28], R5 ;  /* 0x00002805020075a7 */ /* 0x0022a400080011ff */
[----:B--2---:R-:W-:Y:S05]  /*7b00*/  @!P0 NANOSLEEP.SYNCS 0x989680 ;  /* 0x009896800000895d */ /* 0x004fea0003900000 */
[----:B------:R-:W2:Y:S02]  /*7b10*/  @!P0 SYNCS.PHASECHK.TRANS64 P0, [R2+URZ+0x28], R5 ;  /* 0x00002805020085a7 */ /* 0x000ea400080010ff */
[----:B--2---:R-:W-:Y:S05]  /*7b20*/  @!P0 BRA `(.L_x_126) ;  /* 0xfffffffc00f08947 */ /* 0x004fea000383ffff */
[----:B------:R-:W-:Y:S05]  /*7b30*/  BRA `(.L_x_33) ;  /* 0xffffffa000747947 */ /* 0x000fea000383ffff */
.L_x_39:
[----:B-1----:R1:W2:Y:S02]  /*7b40*/  SYNCS.PHASECHK.TRANS64.TRYWAIT P0, [R2+URZ+0x80], R3 ;  /* 0x00008003020075a7 */ /* 0x0022a400080011ff */
[----:B--2---:R-:W-:Y:S05]  /*7b50*/  @!P0 NANOSLEEP.SYNCS 0x989680 ;  /* 0x009896800000895d */ /* 0x004fea0003900000 */
[----:B------:R-:W2:Y:S02]  /*7b60*/  @!P0 SYNCS.PHASECHK.TRANS64 P0, [R2+URZ+0x80], R3 ;  /* 0x00008003020085a7 */ /* 0x000ea400080010ff */
[----:B--2---:R-:W-:Y:S05]  /*7b70*/  @!P0 BRA `(.L_x_39) ;  /* 0xfffffffc00f08947 */ /* 0x004fea000383ffff */
[----:B------:R-:W-:Y:S05]  /*7b80*/  BRA `(.L_x_127) ;  /* 0xffffffa400147947 */ /* 0x000fea000383ffff */
.L_x_43:
[----:B---3--:R-:W-:-:S07]  /*7b90*/  MOV R0, UR4 ;  /* 0x0000000400007c02 */ /* 0x008fce0008000f00 */
.L_x_128:
[----:B-1----:R1:W2:Y:S02]  /*7ba0*/  SYNCS.PHASECHK.TRANS64.TRYWAIT P0, [R0+URZ], R3 ;  /* 0x00000003000075a7 */ /* 0x0022a400080011ff */
[----:B--2---:R-:W-:Y:S05]  /*7bb0*/  @!P0 NANOSLEEP.SYNCS 0x989680 ;  /* 0x009896800000895d */ /* 0x004fea0003900000 */
[----:B------:R-:W2:Y:S02]  /*7bc0*/  @!P0 SYNCS.PHASECHK.TRANS64 P0, [R0+URZ], R3 ;  /* 0x00000003000085a7 */ /* 0x000ea400080010ff */
[----:B--2---:R-:W-:Y:S05]  /*7bd0*/  @!P0 BRA `(.L_x_128) ;  /* 0xfffffffc00f08947 */ /* 0x004fea000383ffff */
[----:B------:R-:W-:Y:S05]  /*7be0*/  BRA `(.L_x_129) ;  /* 0xffffffa800847947 */ /* 0x000fea000383ffff */
.L_x_44:
[----:B---3--:R-:W-:-:S07]  /*7bf0*/  MOV R0, UR4 ;  /* 0x0000000400007c02 */ /* 0x008fce0008000f00 */
.L_x_130:
[----:B-1----:R1:W2:Y:S02]  /*7c00*/  SYNCS.PHASECHK.TRANS64.TRYWAIT P0, [R0+URZ], R3 ;  /* 0x00000003000075a7 */ /* 0x0022a400080011ff */
[----:B--2---:R-:W-:Y:S05]  /*7c10*/  @!P0 NANOSLEEP.SYNCS 0x989680 ;  /* 0x009896800000895d */ /* 0x004fea0003900000 */
[----:B------:R-:W2:Y:S02]  /*7c20*/  @!P0 SYNCS.PHASECHK.TRANS64 P0, [R0+URZ], R3 ;  /* 0x00000003000085a7 */ /* 0x000ea400080010ff */
[----:B--2---:R-:W-:Y:S05]  /*7c30*/  @!P0 BRA `(.L_x_130) ;  /* 0xfffffffc00f08947 */ /* 0x004fea000383ffff */
[----:B------:R-:W-:Y:S05]  /*7c40*/  BRA `(.L_x_131) ;  /* 0xffffffa800907947 */ /* 0x000fea000383ffff */
.L_x_45:
[----:B---3--:R-:W-:-:S07]  /*7c50*/  MOV R0, UR4 ;  /* 0x0000000400007c02 */ /* 0x008fce0008000f00 */
.L_x_132:
[----:B-1----:R1:W2:Y:S02]  /*7c60*/  SYNCS.PHASECHK.TRANS64.TRYWAIT P0, [R0+URZ], R3 ;  /* 0x00000003000075a7 */ /* 0x0022a400080011ff */
[----:B--2---:R-:W-:Y:S05]  /*7c70*/  @!P0 NANOSLEEP.SYNCS 0x989680 ;  /* 0x009896800000895d */ /* 0x004fea0003900000 */
[----:B------:R-:W2:Y:S02]  /*7c80*/  @!P0 SYNCS.PHASECHK.TRANS64 P0, [R0+URZ], R3 ;  /* 0x00000003000085a7 */ /* 0x000ea400080010ff */
[----:B--2---:R-:W-:Y:S05]  /*7c90*/  @!P0 BRA `(.L_x_132) ;  /* 0xfffffffc00f08947 */ /* 0x004fea000383ffff */
[----:B------:R-:W-:Y:S05]  /*7ca0*/  BRA `(.L_x_133) ;  /* 0xffffffa8009c7947 */ /* 0x000fea000383ffff */
.L_x_46:
[----:B---3--:R-:W-:-:S07]  /*7cb0*/  MOV R0, UR4 ;  /* 0x0000000400007c02 */ /* 0x008fce0008000f00 */
.L_x_134:
[----:B-1----:R1:W2:Y:S02]  /*7cc0*/  SYNCS.PHASECHK.TRANS64.TRYWAIT P0, [R0+URZ], R3 ;  /* 0x00000003000075a7 */ /* 0x0022a400080011ff */
[----:B--2---:R-:W-:Y:S05]  /*7cd0*/  @!P0 NANOSLEEP.SYNCS 0x989680 ;  /* 0x009896800000895d */ /* 0x004fea0003900000 */
[----:B------:R-:W2:Y:S02]  /*7ce0*/  @!P0 SYNCS.PHASECHK.TRANS64 P0, [R0+URZ], R3 ;  /* 0x00000003000085a7 */ /* 0x000ea400080010ff */
[----:B--2---:R-:W-:Y:S05]  /*7cf0*/  @!P0 BRA `(.L_x_134) ;  /* 0xfffffffc00f08947 */ /* 0x004fea000383ffff */
[----:B------:R-:W-:Y:S05]  /*7d00*/  BRA `(.L_x_135) ;  /* 0xffffffa800a87947 */ /* 0x000fea000383ffff */
.L_x_49:
[----:B-1----:R1:W2:Y:S02]  /*7d10*/  SYNCS.PHASECHK.TRANS64.TRYWAIT P0, [R0+URZ+0xe0], R5 ;  /* 0x0000e005000075a7 */ /* 0x0022a400080011ff */
[----:B--2---:R-:W-:Y:S05]  /*7d20*/  @!P0 NANOSLEEP.SYNCS 0x989680 ;  /* 0x009896800000895d */ /* 0x004fea0003900000 */
[----:B------:R-:W2:Y:S02]  /*7d30*/  @!P0 SYNCS.PHASECHK.TRANS64 P0, [R0+URZ+0xe0], R5 ;  /* 0x0000e005000085a7 */ /* 0x000ea400080010ff */
[----:B--2---:R-:W-:Y:S05]  /*7d40*/  @!P0 BRA `(.L_x_49) ;  /* 0xfffffffc00f08947 */ /* 0x004fea000383ffff */
[----:B------:R-:W-:Y:S05]  /*7d50*/  BRA `(.L_x_136) ;  /* 0xffffffac00087947 */ /* 0x000fea000383ffff */
.L_x_50:
[----:B------:R-:W-:-:S07]  /*7d60*/  MOV R0, UR5 ;  /* 0x0000000500007c02 */ /* 0x000fce0008000f00 */
.L_x_137:
[----:B-1----:R1:W2:Y:S02]  /*7d70*/  SYNCS.PHASECHK.TRANS64.TRYWAIT P0, [R0+URZ+0x90], R7 ;  /* 0x00009007000075a7 */ /* 0x0022a400080011ff */
[----:B--2---:R-:W-:Y:S05]  /*7d80*/  @!P0 NANOSLEEP.SYNCS 0x989680 ;  /* 0x009896800000895d */ /* 0x004fea0003900000 */
[----:B------:R-:W2:Y:S02]  /*7d90*/  @!P0 SYNCS.PHASECHK.TRANS64 P0, [R0+URZ+0x90], R7 ;  /* 0x00009007000085a7 */ /* 0x000ea400080010ff */
[----:B--2---:R-:W-:Y:S05]  /*7da0*/  @!P0 BRA `(.L_x_137) ;  /* 0xfffffffc00f08947 */ /* 0x004fea000383ffff */
[----:B------:R-:W-:Y:S05]  /*7db0*/  BRA `(.L_x_138) ;  /* 0xffffffac00187947 */ /* 0x000fea000383ffff */
.L_x_51:
[----:B-1----:R1:W2:Y:S02]  /*7dc0*/  SYNCS.PHASECHK.TRANS64.TRYWAIT P1, [R0+URZ+0x80], R5 ;  /* 0x00008005000075a7 */ /* 0x0022a400080211ff */
[----:B--2---:R-:W-:Y:S05]  /*7dd0*/  @!P1 NANOSLEEP.SYNCS 0x989680 ;  /* 0x009896800000995d */ /* 0x004fea0003900000 */
[----:B------:R-:W2:Y:S02]  /*7de0*/  @!P1 SYNCS.PHASECHK.TRANS64 P1, [R0+URZ+0x80], R5 ;  /* 0x00008005000095a7 */ /* 0x000ea400080210ff */
[----:B--2---:R-:W-:Y:S05]  /*7df0*/  @!P1 BRA `(.L_x_51) ;  /* 0xfffffffc00f09947 */ /* 0x004fea000383ffff */
[----:B------:R-:W-:Y:S05]  /*7e00*/  BRA `(.L_x_139) ;  /* 0xffffffac00487947 */ /* 0x000fea000383ffff */
.L_x_54:
[----:B------:R-:W-:-:S07]  /*7e10*/  MOV R0, UR5 ;  /* 0x0000000500007c02 */ /* 0x000fce0008000f00 */
.L_x_140:
[----:B-1----:R1:W2:Y:S02]  /*7e20*/  SYNCS.PHASECHK.TRANS64.TRYWAIT P0, [R0+URZ+0x90], R3 ;  /* 0x00009003000075a7 */ /* 0x0022a400080011ff */
[----:B--2---:R-:W-:Y:S05]  /*7e30*/  @!P0 NANOSLEEP.SYNCS 0x989680 ;  /* 0x009896800000895d */ /* 0x004fea0003900000 */
[----:B------:R-:W2:Y:S02]  /*7e40*/  @!P0 SYNCS.PHASECHK.TRANS64 P0, [R0+URZ+0x90], R3 ;  /* 0x00009003000085a7 */ /* 0x000ea400080010ff */
[----:B--2---:R-:W-:Y:S05]  /*7e50*/  @!P0 BRA `(.L_x_140) ;  /* 0xfffffffc00f08947 */ /* 0x004fea000383ffff */
[----:B------:R-:W-:Y:S05]  /*7e60*/  BRA `(.L_x_53) ;  /* 0xffffffac009c7947 */ /* 0x000fea000383ffff */
.L_x_63:
[----:B-1----:R-:W-:-:S04]  /*7e70*/  MOV R4, UR6 ;  /* 0x0000000600047c02 */ /* 0x002fc80008000f00 */
[----:B------:R1:W2:Y:S03]  /*7e80*/  SYNCS.PHASECHK.TRANS64.TRYWAIT P0, [R4+URZ+0x8], R5 ;  /* 0x00000805040075a7 */ /* 0x0002a600080011ff */
[----:B--2---:R-:W-:Y:S05]  /*7e90*/  @!P0 NANOSLEEP.SYNCS 0x989680 ;  /* 0x009896800000895d */ /* 0x004fea0003900000 */
[----:B------:R-:W2:Y:S02]  /*7ea0*/  @!P0 SYNCS.PHASECHK.TRANS64 P0, [R4+URZ+0x8], R5 ;  /* 0x00000805040085a7 */ /* 0x000ea400080010ff */
[----:B--2---:R-:W-:Y:S05]  /*7eb0*/  @!P0 BRA `(.L_x_63) ;  /* 0xfffffffc00ec8947 */ /* 0x004fea000383ffff */
[----:B------:R-:W-:Y:S05]  /*7ec0*/  BRA `(.L_x_62) ;  /* 0xffffffb000507947 */ /* 0x000fea000383ffff */
.L_x_65:
[----:B------:R-:W-:Y:S01]  /*7ed0*/  BSSY B0, `(.L_x_141) ;  /* 0x0000006000007945 */ /* 0x000fe20003800000 */
[----:B------:R-:W-:-:S07]  /*7ee0*/  MOV R15, 0xffffffff ;  /* 0xffffffff000f7802 */ /* 0x000fce0000000f00 */
[----:B-1---5:R-:W-:Y:S05]  /*7ef0*/  WARPSYNC.COLLECTIVE R15, `(.L_x_142) ;  /* 0x000000000f0c7348 */ /* 0x022fea0003c00000 */
[----:B------:R-:W-:Y:S02]  /*7f00*/  ELECT P6, UR79, PT ;  /* 0x00000000004f782f */ /* 0x000fe400038c0000 */
[----:B------:R-:W-:Y:S01]  /*7f10*/  MOV R14, UR79 ;  /* 0x0000004f000e7c02 */ /* 0x000fe20008000f00 */
[----:B-1---5:R-:W-:Y:S10]  /*7f20*/  ENDCOLLECTIVE ;  /* 0x000000000000791b */ /* 0x022ff40003800000 */
.L_x_142:
[----:B------:R-:W-:Y:S05]  /*7f30*/  BSYNC B0 ;  /* 0x0000000000007941 */ /* 0x000fea0003800000 */
.L_x_141:
[----:B------:R-:W-:Y:S05]  /*7f40*/  BRA `(.L_x_143) ;  /* 0xffffffb000807947 */ /* 0x000fea000383ffff */
.L_x_67:
[----:B-1----:R-:W-:-:S04]  /*7f50*/  MOV R2, UR6 ;  /* 0x0000000600027c02 */ /* 0x002fc80008000f00 */
[----:B------:R1:W2:Y:S03]  /*7f60*/  SYNCS.PHASECHK.TRANS64.TRYWAIT P0, [R2+URZ+0x8], R3 ;  /* 0x00000803020075a7 */ /* 0x0002a600080011ff */
[----:B--2---:R-:W-:Y:S05]  /*7f70*/  @!P0 NANOSLEEP.SYNCS 0x989680 ;  /* 0x009896800000895d */ /* 0x004fea0003900000 */
[----:B------:R-:W2:Y:S02]  /*7f80*/  @!P0 SYNCS.PHASECHK.TRANS64 P0, [R2+URZ+0x8], R3 ;  /* 0x00000803020085a7 */ /* 0x000ea400080010ff */
[----:B--2---:R-:W-:Y:S05]  /*7f90*/  @!P0 BRA `(.L_x_67) ;  /* 0xfffffffc00ec8947 */ /* 0x004fea000383ffff */
[----:B------:R-:W-:Y:S05]  /*7fa0*/  BRA `(.L_x_66) ;  /* 0xffffffb000847947 */ /* 0x000fea000383ffff */
.L_x_68:
[----:B-1----:R1:W2:Y:S02]  /*7fb0*/  SYNCS.PHASECHK.TRANS64.TRYWAIT P0, [R0+URZ+0x80], R5 ;  /* 0x00008005000075a7 */ /* 0x0022a400080011ff */
[----:B--2---:R-:W-:Y:S05]  /*7fc0*/  @!P0 NANOSLEEP.SYNCS 0x989680 ;  /* 0x009896800000895d */ /* 0x004fea0003900000 */
[----:B------:R-:W2:Y:S02]  /*7fd0*/  @!P0 SYNCS.PHASECHK.TRANS64 P0, [R0+URZ+0x80], R5 ;  /* 0x00008005000085a7 */ /* 0x000ea400080010ff */
[----:B--2---:R-:W-:Y:S05]  /*7fe0*/  @!P0 BRA `(.L_x_68) ;  /* 0xfffffffc00f08947 */ /* 0x004fea000383ffff */
[----:B------:R-:W-:Y:S05]  /*7ff0*/  BRA `(.L_x_144) ;  /* 0xffffffb400607947 */ /* 0x000fea000383ffff */
.L_x_70:
[----:B------:R-:W-:-:S07]  /*8000*/  MOV R0, UR10 ;  /* 0x0000000a00007c02 */ /* 0x000fce0008000f00 */
.L_x_145:
[----:B-1----:R1:W2:Y:S02]  /*8010*/  SYNCS.PHASECHK.TRANS64.TRYWAIT P0, [R0+URZ+0xc0], R5 ;  /* 0x0000c005000075a7 */ /* 0x0022a400080011ff */
[----:B--2---:R-:W-:Y:S05]  /*8020*/  @!P0 NANOSLEEP.SYNCS 0x989680 ;  /* 0x009896800000895d */ /* 0x004fea0003900000 */
[----:B------:R-:W2:Y:S02]  /*8030*/  @!P0 SYNCS.PHASECHK.TRANS64 P0, [R0+URZ+0xc0], R5 ;  /* 0x0000c005000085a7 */ /* 0x000ea400080010ff */
[----:B--2---:R-:W-:Y:S05]  /*8040*/  @!P0 BRA `(.L_x_145) ;  /* 0xfffffffc00f08947 */ /* 0x004fea000383ffff */
[----:B------:R-:W-:Y:S05]  /*8050*/  BRA `(.L_x_146) ;  /* 0xffffffb400ac7947 */ /* 0x000fea000383ffff */
.L_x_73:
[----:B------:R-:W-:Y:S07]  /*8060*/  MOV R0, UR9 ;  /* 0x0000000900007c02 */ /* 0x000fee0008000f00 */
.L_x_147:
[----:B-1----:R1:W2:Y:S02]  /*8070*/  SYNCS.PHASECHK.TRANS64.TRYWAIT P0, [R0+URZ], R5 ;  /* 0x00000005000075a7 */ /* 0x0022a400080011ff */
[----:B--2---:R-:W-:Y:S05]  /*8080*/  @!P0 NANOSLEEP.SYNCS 0x989680 ;  /* 0x009896800000895d */ /* 0x004fea0003900000 */
[----:B------:R-:W2:Y:S02]  /*8090*/  @!P0 SYNCS.PHASECHK.TRANS64 P0, [R0+URZ], R5 ;  /* 0x00000005000085a7 */ /* 0x000ea400080010ff */
[----:B--2---:R-:W-:Y:S05]  /*80a0*/  @!P0 BRA `(.L_x_147) ;  /* 0xfffffffc00f08947 */ /* 0x004fea000383ffff */
[----:B------:R-:W-:Y:S05]  /*80b0*/  BRA `(.L_x_72) ;  /* 0xffffffb400c07947 */ /* 0x000fea000383ffff */
.L_x_77:
[----:B-1----:R-:W-:-:S07]  /*80c0*/  MOV R0, UR7 ;  /* 0x0000000700007c02 */ /* 0x002fce0008000f00 */
.L_x_148:
[----:B-1----:R1:W2:Y:S02]  /*80d0*/  SYNCS.PHASECHK.TRANS64.TRYWAIT P0, [R0+URZ], R3 ;  /* 0x00000003000075a7 */ /* 0x0022a400080011ff */
[----:B--2---:R-:W-:Y:S05]  /*80e0*/  @!P0 NANOSLEEP.SYNCS 0x989680 ;  /* 0x009896800000895d */ /* 0x004fea0003900000 */
[----:B------:R-:W2:Y:S02]  /*80f0*/  @!P0 SYNCS.PHASECHK.TRANS64 P0, [R0+URZ], R3 ;  /* 0x00000003000085a7 */ /* 0x000ea400080010ff */
[----:B--2---:R-:W-:Y:S05]  /*8100*/  @!P0 BRA `(.L_x_148) ;  /* 0xfffffffc00f08947 */ /* 0x004fea000383ffff */
[----:B------:R-:W-:Y:S05]  /*8110*/  BRA `(.L_x_149) ;  /* 0xffffffb8008c7947 */ /* 0x000fea000383ffff */
.L_x_78:
[----:B------:R-:W-:-:S07]  /*8120*/  MOV R0, UR7 ;  /* 0x0000000700007c02 */ /* 0x000fce0008000f00 */
.L_x_150:
[----:B-1----:R1:W2:Y:S02]  /*8130*/  SYNCS.PHASECHK.TRANS64.TRYWAIT P0, [R0+URZ], R3 ;  /* 0x00000003000075a7 */ /* 0x0022a400080011ff */
[----:B--2---:R-:W-:Y:S05]  /*8140*/  @!P0 NANOSLEEP.SYNCS 0x989680 ;  /* 0x009896800000895d */ /* 0x004fea0003900000 */
[----:B------:R-:W2:Y:S02]  /*8150*/  @!P0 SYNCS.PHASECHK.TRANS64 P0, [R0+URZ], R3 ;  /* 0x00000003000085a7 */ /* 0x000ea400080010ff */
[----:B--2---:R-:W-:Y:S05]  /*8160*/  @!P0 BRA `(.L_x_150) ;  /* 0xfffffffc00f08947 */ /* 0x004fea000383ffff */
[----:B------:R-:W-:Y:S05]  /*8170*/  BRA `(.L_x_151) ;  /* 0xffffffb800987947 */ /* 0x000fea000383ffff */
.L_x_79:
[----:B------:R-:W-:-:S07]  /*8180*/  MOV R0, UR7 ;  /* 0x0000000700007c02 */ /* 0x000fce0008000f00 */
.L_x_152:
[----:B-1----:R1:W2:Y:S02]  /*8190*/  SYNCS.PHASECHK.TRANS64.TRYWAIT P0, [R0+URZ], R3 ;  /* 0x00000003000075a7 */ /* 0x0022a400080011ff */
[----:B--2---:R-:W-:Y:S05]  /*81a0*/  @!P0 NANOSLEEP.SYNCS 0x989680 ;  /* 0x009896800000895d */ /* 0x004fea0003900000 */
[----:B------:R-:W2:Y:S02]  /*81b0*/  @!P0 SYNCS.PHASECHK.TRANS64 P0, [R0+URZ], R3 ;  /* 0x00000003000085a7 */ /* 0x000ea400080010ff */
[----:B--2---:R-:W-:Y:S05]  /*81c0*/  @!P0 BRA `(.L_x_152) ;  /* 0xfffffffc00f08947 */ /* 0x004fea000383ffff */
[----:B------:R-:W-:Y:S05]  /*81d0*/  BRA `(.L_x_153) ;  /* 0xffffffb800a47947 */ /* 0x000fea000383ffff */
.L_x_82:
[----:B------:R-:W-:-:S07]  /*81e0*/  MOV R0, UR8 ;  /* 0x0000000800007c02 */ /* 0x000fce0008000f00 */
.L_x_154:
[----:B-1----:R1:W2:Y:S02]  /*81f0*/  SYNCS.PHASECHK.TRANS64.TRYWAIT P1, [R0+URZ+0x100], R3 ;  /* 0x00010003000075a7 */ /* 0x0022a400080211ff */
[----:B--2---:R-:W-:Y:S05]  /*8200*/  @!P1 NANOSLEEP.SYNCS 0x989680 ;  /* 0x009896800000995d */ /* 0x004fea0003900000 */
[----:B------:R-:W2:Y:S02]  /*8210*/  @!P1 SYNCS.PHASECHK.TRANS64 P1, [R0+URZ+0x100], R3 ;  /* 0x00010003000095a7 */ /* 0x000ea400080210ff */
[----:B--2---:R-:W-:Y:S05]  /*8220*/  @!P1 BRA `(.L_x_154) ;  /* 0xfffffffc00f09947 */ /* 0x004fea000383ffff */
[----:B------:R-:W-:Y:S05]  /*8230*/  BRA `(.L_x_155) ;  /* 0xffffffb800f07947 */ /* 0x000fea000383ffff */
.L_x_87:
[----:B--2---:R2:W4:Y:S02]  /*8240*/  SYNCS.PHASECHK.TRANS64.TRYWAIT P0, [R0+URZ+0x80], R3 ;  /* 0x00008003000075a7 */ /* 0x00452400080011ff */
[----:B----4-:R-:W-:Y:S05]  /*8250*/  @!P0 NANOSLEEP.SYNCS 0x989680 ;  /* 0x009896800000895d */ /* 0x010fea0003900000 */
[----:B------:R-:W4:Y:S02]  /*8260*/  @!P0 SYNCS.PHASECHK.TRANS64 P0, [R0+URZ+0x80], R3 ;  /* 0x00008003000085a7 */ /* 0x000f2400080010ff */
[----:B----4-:R-:W-:Y:S05]  /*8270*/  @!P0 BRA `(.L_x_87) ;  /* 0xfffffffc00f08947 */ /* 0x010fea000383ffff */
[----:B------:R-:W-:Y:S05]  /*8280*/  BRA `(.L_x_156) ;  /* 0xffffffbc00fc7947 */ /* 0x000fea000383ffff */
.L_x_90:
[----:B------:R-:W-:Y:S07]  /*8290*/  MOV R0, UR7 ;  /* 0x0000000700007c02 */ /* 0x000fee0008000f00 */
.L_x_157:
[----:B--2---:R2:W4:Y:S02]  /*82a0*/  SYNCS.PHASECHK.TRANS64.TRYWAIT P0, [R0+URZ+0x78], R3 ;  /* 0x00007803000075a7 */ /* 0x00452400080011ff */
[----:B----4-:R-:W-:Y:S05]  /*82b0*/  @!P0 NANOSLEEP.SYNCS 0x989680 ;  /* 0x009896800000895d */ /* 0x010fea0003900000 */
[----:B------:R-:W4:Y:S02]  /*82c0*/  @!P0 SYNCS.PHASECHK.TRANS64 P0, [R0+URZ+0x78], R3 ;  /* 0x00007803000085a7 */ /* 0x000f2400080010ff */
[----:B----4-:R-:W-:Y:S05]  /*82d0*/  @!P0 BRA `(.L_x_157) ;  /* 0xfffffffc00f08947 */ /* 0x010fea000383ffff */
[----:B------:R-:W-:Y:S05]  /*82e0*/  BRA `(.L_x_89) ;  /* 0xffffffc000dc7947 */ /* 0x000fea000383ffff */
.L_x_93:
[----:B--2---:R-:W-:Y:S07]  /*82f0*/  MOV R3, UR7 ;  /* 0x0000000700037c02 */ /* 0x004fee0008000f00 */
.L_x_158:
[----:B-1----:R1:W2:Y:S02]  /*8300*/  SYNCS.PHASECHK.TRANS64.TRYWAIT P0, [R3+URZ+0x60], R12 ;  /* 0x0000600c030075a7 */ /* 0x0022a400080011ff */
[----:B--2---:R-:W-:Y:S05]  /*8310*/  @!P0 NANOSLEEP.SYNCS 0x989680 ;  /* 0x009896800000895d */ /* 0x004fea0003900000 */
[----:B------:R-:W2:Y:S02]  /*8320*/  @!P0 SYNCS.PHASECHK.TRANS64 P0, [R3+URZ+0x60], R12 ;  /* 0x0000600c030085a7 */ /* 0x000ea400080010ff */
[----:B--2---:R-:W-:Y:S05]  /*8330*/  @!P0 BRA `(.L_x_158) ;  /* 0xfffffffc00f08947 */ /* 0x004fea000383ffff */
[----:B------:R-:W-:Y:S05]  /*8340*/  BRA `(.L_x_159) ;  /* 0xffffffc400547947 */ /* 0x000fea000383ffff */
.L_x_94:
[----:B------:R-:W-:Y:S07]  /*8350*/  MOV R3, UR7 ;  /* 0x0000000700037c02 */ /* 0x000fee0008000f00 */
.L_x_160:
[----:B-1----:R1:W2:Y:S02]  /*8360*/  SYNCS.PHASECHK.TRANS64.TRYWAIT P0, [R3+URZ+0x68], R12 ;  /* 0x0000680c030075a7 */ /* 0x0022a400080011ff */
[----:B--2---:R-:W-:Y:S05]  /*8370*/  @!P0 NANOSLEEP.SYNCS 0x989680 ;  /* 0x009896800000895d */ /* 0x004fea0003900000 */
[----:B------:R-:W2:Y:S02]  /*8380*/  @!P0 SYNCS.PHASECHK.TRANS64 P0, [R3+URZ+0x68], R12 ;  /* 0x0000680c030085a7 */ /* 0x000ea400080010ff */
[----:B--2---:R-:W-:Y:S05]  /*8390*/  @!P0 BRA `(.L_x_160) ;  /* 0xfffffffc00f08947 */ /* 0x004fea000383ffff */
[----:B------:R-:W-:Y:S05]  /*83a0*/  BRA `(.L_x_161) ;  /* 0xffffffc400ec7947 */ /* 0x000fea000383ffff */
.L_x_96:
[----:B------:R-:W-:-:S07]  /*83b0*/  MOV R0, UR7 ;  /* 0x0000000700007c02 */ /* 0x000fce0008000f00 */
.L_x_162:
[----:B-1----:R1:W4:Y:S02]  /*83c0*/  SYNCS.PHASECHK.TRANS64.TRYWAIT P0, [R0+URZ+0x60], R3 ;  /* 0x00006003000075a7 */ /* 0x00232400080011ff */
[----:B----4-:R-:W-:Y:S05]  /*83d0*/  @!P0 NANOSLEEP.SYNCS 0x989680 ;  /* 0x009896800000895d */ /* 0x010fea0003900000 */
[----:B------:R-:W4:Y:S02]  /*83e0*/  @!P0 SYNCS.PHASECHK.TRANS64 P0, [R0+URZ+0x60], R3 ;  /* 0x00006003000085a7 */ /* 0x000f2400080010ff */
[----:B----4-:R-:W-:Y:S05]  /*83f0*/  @!P0 BRA `(.L_x_162) ;  /* 0xfffffffc00f08947 */ /* 0x010fea000383ffff */
[----:B------:R-:W-:Y:S05]  /*8400*/  BRA `(.L_x_163) ;  /* 0xffffffc800747947 */ /* 0x000fea000383ffff */
.L_x_98:
[----:B--2---:R2:W3:Y:S02]  /*8410*/  SYNCS.PHASECHK.TRANS64.TRYWAIT P0, [R0+URZ+0x80], R3 ;  /* 0x00008003000075a7 */ /* 0x0044e400080011ff */
[----:B---3--:R-:W-:Y:S05]  /*8420*/  @!P0 NANOSLEEP.SYNCS 0x989680 ;  /* 0x009896800000895d */ /* 0x008fea0003900000 */
[----:B------:R-:W3:Y:S02]  /*8430*/  @!P0 SYNCS.PHASECHK.TRANS64 P0, [R0+URZ+0x80], R3 ;  /* 0x00008003000085a7 */ /* 0x000ee400080010ff */
[----:B---3--:R-:W-:Y:S05]  /*8440*/  @!P0 BRA `(.L_x_98) ;  /* 0xfffffffc00f08947 */ /* 0x008fea000383ffff */
[----:B------:R-:W-:Y:S05]  /*8450*/  BRA `(.L_x_164) ;  /* 0xffffffcc00407947 */ /* 0x000fea000383ffff */
.L_x_109:
[----:B-1----:R1:W3:Y:S02]  /*8460*/  SYNCS.PHASECHK.TRANS64.TRYWAIT P1, [R3+URZ+0x50], R0 ;  /* 0x00005000030075a7 */ /* 0x0022e400080211ff */
[----:B---3--:R-:W-:Y:S05]  /*8470*/  @!P1 NANOSLEEP.SYNCS 0x989680 ;  /* 0x009896800000995d */ /* 0x008fea0003900000 */
[----:B------:R-:W3:Y:S02]  /*8480*/  @!P1 SYNCS.PHASECHK.TRANS64 P1, [R3+URZ+0x50], R0 ;  /* 0x00005000030095a7 */ /* 0x000ee400080210ff */
[----:B---3--:R-:W-:Y:S05]  /*8490*/  @!P1 BRA `(.L_x_109) ;  /* 0xfffffffc00f09947 */ /* 0x008fea000383ffff */
[----:B------:R-:W-:Y:S05]  /*84a0*/  BRA `(.L_x_108) ;  /* 0xffffffd800507947 */ /* 0x000fea000383ffff */
.L_x_111:
[----:B---3--:R3:W4:Y:S02]  /*84b0*/  SYNCS.PHASECHK.TRANS64.TRYWAIT P0, [R110+URZ+0xa0], R5 ;  /* 0x0000a0056e0075a7 */ /* 0x00872400080011ff */
[----:B----4-:R-:W-:Y:S05]  /*84c0*/  @!P0 NANOSLEEP.SYNCS 0x989680 ;  /* 0x009896800000895d */ /* 0x010fea0003900000 */
[----:B------:R-:W4:Y:S02]  /*84d0*/  @!P0 SYNCS.PHASECHK.TRANS64 P0, [R110+URZ+0xa0], R5 ;  /* 0x0000a0056e0085a7 */ /* 0x000f2400080010ff */
[----:B----4-:R-:W-:Y:S05]  /*84e0*/  @!P0 BRA `(.L_x_111) ;  /* 0xfffffffc00f08947 */ /* 0x010fea000383ffff */
[----:B------:R-:W-:Y:S05]  /*84f0*/  BRA `(.L_x_110) ;  /* 0xffffffd800a47947 */ /* 0x000fea000383ffff */
.L_x_119:
[----:B--2---:R2:W3:Y:S02]  /*8500*/  SYNCS.PHASECHK.TRANS64.TRYWAIT P0, [R75+URZ+0x50], R0 ;  /* 0x000050004b0075a7 */ /* 0x0044e400080011ff */
[----:B---3--:R-:W-:Y:S05]  /*8510*/  @!P0 NANOSLEEP.SYNCS 0x989680 ;  /* 0x009896800000895d */ /* 0x008fea0003900000 */
[----:B------:R-:W3:Y:S02]  /*8520*/  @!P0 SYNCS.PHASECHK.TRANS64 P0, [R75+URZ+0x50], R0 ;  /* 0x000050004b0085a7 */ /* 0x000ee400080010ff */
[----:B---3--:R-:W-:Y:S05]  /*8530*/  @!P0 BRA `(.L_x_119) ;  /* 0xfffffffc00f08947 */ /* 0x008fea000383ffff */
[----:B------:R-:W-:Y:S05]  /*8540*/  BRA `(.L_x_118) ;  /* 0xffffffe400b07947 */ /* 0x000fea000383ffff */
        .weak           $__internal_0_$__cuda_sm10x_tcgen05_guardrail_trap_col_being_dealloced_not_returned_by_alloc
        .type           $__internal_0_$__cuda_sm10x_tcgen05_guardrail_trap_col_being_dealloced_not_returned_by_alloc,@function
        .size           $__internal_0_$__cuda_sm10x_tcgen05_guardrail_trap_col_being_dealloced_not_returned_by_alloc,($__internal_1_$__cuda_sm10x_tcgen05_guardrail_trap_phase_invalid_during_alloc - $__internal_0_$__cuda_sm10x_tcgen05_guardrail_trap_col_being_dealloced_not_returned_by_alloc)
$__internal_0_$__cuda_sm10x_tcgen05_guardrail_trap_col_being_dealloced_not_returned_by_alloc:
[----:B------:R-:W-:Y:S05]  /*8550*/  BPT.TRAP 0x1 ;  /* 0x000000040000795c */ /* 0x000fea0000300000 */
[----:B------:R-:W-:-:S04]  /*8560*/  HFMA2 R3, -RZ, RZ, 0, 0 ;  /* 0x00000000ff037431 */ /* 0x000fc800000001ff */
[----:B------:R-:W-:Y:S05]  /*8570*/  RET.REL.NODEC R2 `(_ZN7cutlass13device_kernelINS_4gemm6kernel13GemmUniversalIN4cute5tupleIJiiiiEEENS1_10collective13CollectiveMmaINS1_35MainloopSm100TmaUmmaWarpSpecializedILi5ELi2ELi4ENS5_IJNS4_1CILi2EEENSA_ILi1EEESC_EEEEENS5_IJNSA_ILi128EEESF_NSA_ILi64EEEEEEaNS5_IJlSC_lEEEaSI_NS4_8TiledMMAINS4_8MMA_AtomIJNS4_21SM100_MMA_S8_2x1SM_SSIaaiLi128ELi128ELNS4_4UMMA5MajorE0ELSN_0ELNSM_8SaturateE0EEEEEENS4_6LayoutINS5_IJSC_SC_SC_EEENS5_IJNSA_ILi0EEEST_ST_EEEEENS5_IJNS4_10UnderscoreESW_SW_EEEEENS4_18SM100_TMA_2SM_LOADENS4_14ComposedLayoutINS4_7SwizzleILi2ELi4ELi3EEENS4_18smem_ptr_flag_bitsILi8EEENSR_INS5_IJNSA_ILi8EEESG_EEENS5_IJSG_SC_EEEEEEEvNS4_8identityESZ_S19_vS1A_EENS_8epilogue10collective18CollectiveEpilogueINS1C_23Sm100TmaWarpSpecializedILi2ELi2ELi32ELb0ELb0EEEJNS5_IJSG_SF_SG_EEENS5_IJNSR_ISG_SC_EENSR_INS5_IJNSA_ILi32EEESB_EEENS5_IJSC_SG_EEEEEEEEaSI_aSI_NS1C_6fusion15FusionCallbacksIS1G_NS1O_17LinearCombinationIaiaiLNS_15FloatRoundStyleE2EEES1H_S1N_JEEENS4_5SM1004TMEM4LOAD26SM100_TMEM_LOAD_32dp32b32xENS4_13SM90_TMA_LOADENS10_INS11_ILi1ELi4ELi3EEES14_NSR_INS5_IJS15_S1J_EEENS5_IJS1J_SC_EEEEEEENS4_39AutoVectorizingCopyWithAssumedAlignmentILi128EEENS4_14SM90_TMA_STOREES23_S25_S25_EEEvvEEEEvNT_6ParamsE) ;  /* 0xffffff7802a07950 */ /* 0x000fea0003c3ffff */
        .weak           $__internal_1_$__cuda_sm10x_tcgen05_guardrail_trap_phase_invalid_during_alloc
        .type           $__internal_1_$__cuda_sm10x_tcgen05_guardrail_trap_phase_invalid_during_alloc,@function
        .size           $__internal_1_$__cuda_sm10x_tcgen05_guardrail_trap_phase_invalid_during_alloc,($__internal_2_$__cuda_sm10x_tcgen05_guardrail_trap_unallocated_columns_being_dealloced - $__internal_1_$__cuda_sm10x_tcgen05_guardrail_trap_phase_invalid_during_alloc)
$__internal_1_$__cuda_sm10x_tcgen05_guardrail_trap_phase_invalid_during_alloc:
[----:B------:R-:W-:Y:S05]  /*8580*/  BPT.TRAP 0x1 ;  /* 0x000000040000795c */ /* 0x000fea0000300000 */
[----:B------:R-:W-:-:S04]  /*8590*/  MOV R3, 0x0 ;  /* 0x0000000000037802 */ /* 0x000fc80000000f00 */
[----:B------:R-:W-:Y:S05]  /*85a0*/  RET.REL.NODEC R2 `(_ZN7cutlass13device_kernelINS_4gemm6kernel13GemmUniversalIN4cute5tupleIJiiiiEEENS1_10collective13CollectiveMmaINS1_35MainloopSm100TmaUmmaWarpSpecializedILi5ELi2ELi4ENS5_IJNS4_1CILi2EEENSA_ILi1EEESC_EEEEENS5_IJNSA_ILi128EEESF_NSA_ILi64EEEEEEaNS5_IJlSC_lEEEaSI_NS4_8TiledMMAINS4_8MMA_AtomIJNS4_21SM100_MMA_S8_2x1SM_SSIaaiLi128ELi128ELNS4_4UMMA5MajorE0ELSN_0ELNSM_8SaturateE0EEEEEENS4_6LayoutINS5_IJSC_SC_SC_EEENS5_IJNSA_ILi0EEEST_ST_EEEEENS5_IJNS4_10UnderscoreESW_SW_EEEEENS4_18SM100_TMA_2SM_LOADENS4_14ComposedLayoutINS4_7SwizzleILi2ELi4ELi3EEENS4_18smem_ptr_flag_bitsILi8EEENSR_INS5_IJNSA_ILi8EEESG_EEENS5_IJSG_SC_EEEEEEEvNS4_8identityESZ_S19_vS1A_EENS_8epilogue10collective18CollectiveEpilogueINS1C_23Sm100TmaWarpSpecializedILi2ELi2ELi32ELb0ELb0EEEJNS5_IJSG_SF_SG_EEENS5_IJNSR_ISG_SC_EENSR_INS5_IJNSA_ILi32EEESB_EEENS5_IJSC_SG_EEEEEEEEaSI_aSI_NS1C_6fusion15FusionCallbacksIS1G_NS1O_17LinearCombinationIaiaiLNS_15FloatRoundStyleE2EEES1H_S1N_JEEENS4_5SM1004TMEM4LOAD26SM100_TMEM_LOAD_32dp32b32xENS4_13SM90_TMA_LOADENS10_INS11_ILi1ELi4ELi3EEES14_NSR_INS5_IJS15_S1J_EEENS5_IJS1J_SC_EEEEEEENS4_39AutoVectorizingCopyWithAssumedAlignmentILi128EEENS4_14SM90_TMA_STOREES23_S25_S25_EEEvvEEEEvNT_6ParamsE) ;  /* 0xffffff7802947950 */ /* 0x000fea0003c3ffff */
        .weak           $__internal_2_$__cuda_sm10x_tcgen05_guardrail_trap_unallocated_columns_being_dealloced
        .type           $__internal_2_$__cuda_sm10x_tcgen05_guardrail_trap_unallocated_columns_being_dealloced,@function
        .size           $__internal_2_$__cuda_sm10x_tcgen05_guardrail_trap_unallocated_columns_being_dealloced,(.L_x_166 - $__internal_2_$__cuda_sm10x_tcgen05_guardrail_trap_unallocated_columns_being_dealloced)
$__internal_2_$__cuda_sm10x_tcgen05_guardrail_trap_unallocated_columns_being_dealloced:
[----:B------:R-:W-:Y:S05]  /*85b0*/  BPT.TRAP 0x1 ;  /* 0x000000040000795c */ /* 0x000fea0000300000 */
[----:B------:R-:W-:-:S04]  /*85c0*/  HFMA2 R3, -RZ, RZ, 0, 0 ;  /* 0x00000000ff037431 */ /* 0x000fc800000001ff */
[----:B------:R-:W-:Y:S05]  /*85d0*/  RET.REL.NODEC R2 `(_ZN7cutlass13device_kernelINS_4gemm6kernel13GemmUniversalIN4cute5tupleIJiiiiEEENS1_10collective13CollectiveMmaINS1_35MainloopSm100TmaUmmaWarpSpecializedILi5ELi2ELi4ENS5_IJNS4_1CILi2EEENSA_ILi1EEESC_EEEEENS5_IJNSA_ILi128EEESF_NSA_ILi64EEEEEEaNS5_IJlSC_lEEEaSI_NS4_8TiledMMAINS4_8MMA_AtomIJNS4_21SM100_MMA_S8_2x1SM_SSIaaiLi128ELi128ELNS4_4UMMA5MajorE0ELSN_0ELNSM_8SaturateE0EEEEEENS4_6LayoutINS5_IJSC_SC_SC_EEENS5_IJNSA_ILi0EEEST_ST_EEEEENS5_IJNS4_10UnderscoreESW_SW_EEEEENS4_18SM100_TMA_2SM_LOADENS4_14ComposedLayoutINS4_7SwizzleILi2ELi4ELi3EEENS4_18smem_ptr_flag_bitsILi8EEENSR_INS5_IJNSA_ILi8EEESG_EEENS5_IJSG_SC_EEEEEEEvNS4_8identityESZ_S19_vS1A_EENS_8epilogue10collective18CollectiveEpilogueINS1C_23Sm100TmaWarpSpecializedILi2ELi2ELi32ELb0ELb0EEEJNS5_IJSG_SF_SG_EEENS5_IJNSR_ISG_SC_EENSR_INS5_IJNSA_ILi32EEESB_EEENS5_IJSC_SG_EEEEEEEEaSI_aSI_NS1C_6fusion15FusionCallbacksIS1G_NS1O_17LinearCombinationIaiaiLNS_15FloatRoundStyleE2EEES1H_S1N_JEEENS4_5SM1004TMEM4LOAD26SM100_TMEM_LOAD_32dp32b32xENS4_13SM90_TMA_LOADENS10_INS11_ILi1ELi4ELi3EEES14_NSR_INS5_IJS15_S1J_EEENS5_IJS1J_SC_EEEEEEENS4_39AutoVectorizingCopyWithAssumedAlignmentILi128EEENS4_14SM90_TMA_STOREES23_S25_S25_EEEvvEEEEvNT_6ParamsE) ;  /* 0xffffff7802887950 */ /* 0x000fea0003c3ffff */
.L_x_165:
[----:B------:R-:W-:-:S00]  /*85e0*/  BRA `(.L_x_165) ;  /* 0xfffffffc00fc7947 */ /* 0x000fc0000383ffff */
[----:B------:R-:W-:-:S00]  /*85f0*/  NOP ;  /* 0x0000000000007918 */ /* 0x000fc00000000000 */
        /* <DEDUP_REMOVED lines=8> */
.L_x_166:


//--------------------- .nv.global.init           --------------------------
	.section	.nv.global.init,"aw",@progbits
.nv.global.init:
	.type		$str$27,@object
	.size		$str$27,($str$28 - $str$27)
$str$27:
        /*0000*/ 	.byte	0x28, 0x61, 0x64, 0x64, 0x72, 0x65, 0x73, 0x73, 0x20, 0x26, 0x20, 0x6d, 0x61, 0x73, 0x6b, 0x29
        /*0010*/ 	.byte	0x20, 0x3d, 0x3d, 0x20, 0x30, 0x00
	.type		$str$28,@object
	.size		$str$28,($str$26 - $str$28)
$str$28:
        /*0016*/ 	.byte	0x2f, 0x74, 0x6d, 0x70, 0x2f, 0x63, 0x75, 0x74, 0x6c, 0x61, 0x73, 0x73, 0x5f, 0x73, 0x77, 0x65
        /*0026*/ 	.byte	0x65, 0x70, 0x5f, 0x73, 0x72, 0x63, 0x2f, 0x69, 0x6e, 0x63, 0x6c, 0x75, 0x64, 0x65, 0x2f, 0x63
        /*0036*/ 	.byte	0x75, 0x74, 0x65, 0x2f, 0x70, 0x6f, 0x69, 0x6e, 0x74, 0x65, 0x72, 0x5f, 0x66, 0x6c, 0x61, 0x67
        /*0046*/ 	.byte	0x67, 0x65, 0x64, 0x2e, 0x68, 0x70, 0x70, 0x00
	.type		$str$26,@object
	.size		$str$26,($str$25 - $str$26)
$str$26:
        /*004e*/ 	.byte	0x2f, 0x74, 0x6d, 0x70, 0x2f, 0x63, 0x75, 0x74, 0x6c, 0x61, 0x73, 0x73, 0x5f, 0x73, 0x77, 0x65
        /*005e*/ 	.byte	0x65, 0x70, 0x5f, 0x73, 0x72, 0x63, 0x2f, 0x69, 0x6e, 0x63, 0x6c, 0x75, 0x64, 0x65, 0x2f, 0x63
        /*006e*/ 	.byte	0x75, 0x74, 0x65, 0x2f, 0x61, 0x74, 0x6f, 0x6d, 0x2f, 0x63, 0x6f, 0x70, 0x79, 0x5f, 0x74, 0x72
        /*007e*/ 	.byte	0x61, 0x69, 0x74, 0x73, 0x5f, 0x73, 0x6d, 0x31, 0x30, 0x30, 0x2e, 0x68, 0x70, 0x70, 0x00
	.type		$str$25,@object
	.size		$str$25,(__unnamed_1 - $str$25)
$str$25:
        /*008d*/ 	.byte	0x28, 0x28, 0x75, 0x69, 0x6e, 0x74, 0x33, 0x32, 0x5f, 0x74, 0x28, 0x74, 0x68, 0x72, 0x65, 0x61
        /*009d*/ 	.byte	0x64, 0x49, 0x64, 0x78, 0x2e, 0x78, 0x29, 0x20, 0x2f, 0x20, 0x33, 0x32, 0x29, 0x20, 0x25, 0x20
        /*00ad*/ 	.byte	0x34, 0x29, 0x20, 0x3d, 0x3d, 0x20, 0x28, 0x28, 0x28, 0x74, 0x6d, 0x65, 0x6d, 0x5f, 0x61, 0x64
        /*00bd*/ 	.byte	0x64, 0x72, 0x20, 0x3e, 0x3e, 0x20, 0x31, 0x36, 0x29, 0x20, 0x2f, 0x20, 0x33, 0x32, 0x29, 0x20
        /*00cd*/ 	.byte	0x25, 0x20, 0x34, 0x29, 0x00
	.type		__unnamed_1,@object
	.size		__unnamed_1,(__unnamed_2 - __unnamed_1)
__unnamed_1:
        /*00d2*/ 	.byte	0x61, 0x75, 0x74, 0x6f, 0x20, 0x63, 0x75, 0x74, 0x65, 0x3a, 0x3a, 0x61, 0x73, 0x5f, 0x70, 0x6f
        /* <DEDUP_REMOVED lines=24> */
        /*0262*/ 	.byte	0x3e, 0x3e, 0x5d, 0x00
	.type		__unnamed_2,@object
	.size		__unnamed_2,(.L_2 - __unnamed_2)
__unnamed_2:
        /* <DEDUP_REMOVED lines=41> */
.L_2:


//--------------------- .nv.shared._ZN7cutlass13device_kernelINS_4gemm6kernel13GemmUniversalIN4cute5tupleIJiiiiEEENS1_10collective13CollectiveMmaINS1_35MainloopSm100TmaUmmaWarpSpecializedILi5ELi2ELi4ENS5_IJNS4_1CILi2EEENSA_ILi1EEESC_EEEEENS5_IJNSA_ILi128EEESF_NSA_ILi64EEEEEEaNS5_IJlSC_lEEEaSI_NS4_8TiledMMAINS4_8MMA_AtomIJNS4_21SM100_MMA_S8_2x1SM_SSIaaiLi128ELi128ELNS4_4UMMA5MajorE0ELSN_0ELNSM_8SaturateE0EEEEEENS4_6LayoutINS5_IJSC_SC_SC_EEENS5_IJNSA_ILi0EEEST_ST_EEEEENS5_IJNS4_10UnderscoreESW_SW_EEEEENS4_18SM100_TMA_2SM_LOADENS4_14ComposedLayoutINS4_7SwizzleILi2ELi4ELi3EEENS4_18smem_ptr_flag_bitsILi8EEENSR_INS5_IJNSA_ILi8EEESG_EEENS5_IJSG_SC_EEEEEEEvNS4_8identityESZ_S19_vS1A_EENS_8epilogue10collective18CollectiveEpilogueINS1C_23Sm100TmaWarpSpecializedILi2ELi2ELi32ELb0ELb0EEEJNS5_IJSG_SF_SG_EEENS5_IJNSR_ISG_SC_EENSR_INS5_IJNSA_ILi32EEESB_EEENS5_IJSC_SG_EEEEEEEEaSI_aSI_NS1C_6fusion15FusionCallbacksIS1G_NS1O_17LinearCombinationIaiaiLNS_15FloatRoundStyleE2EEES1H_S1N_JEEENS4_5SM1004TMEM4LOAD26SM100_TMEM_LOAD_32dp32b32xENS4_13SM90_TMA_LOADENS10_INS11_ILi1ELi4ELi3EEES14_NSR_INS5_IJS15_S1J_EEENS5_IJS1J_SC_EEEEEEENS4_39AutoVectorizingCopyWithAssumedAlignmentILi128EEENS4_14SM90_TMA_STOREES23_S25_S25_EEEvvEEEEvNT_6ParamsE --------------------------
	.section	.nv.shared._ZN7cutlass13device_kernelINS_4gemm6kernel13GemmUniversalIN4cute5tupleIJiiiiEEENS1_10collective13CollectiveMmaINS1_35MainloopSm100TmaUmmaWarpSpecializedILi5ELi2ELi4ENS5_IJNS4_1CILi2EEENSA_ILi1EEESC_EEEEENS5_IJNSA_ILi128EEESF_NSA_ILi64EEEEEEaNS5_IJlSC_lEEEaSI_NS4_8TiledMMAINS4_8MMA_AtomIJNS4_21SM100_MMA_S8_2x1SM_SSIaaiLi128ELi128ELNS4_4UMMA5MajorE0ELSN_0ELNSM_8SaturateE0EEEEEENS4_6LayoutINS5_IJSC_SC_SC_EEENS5_IJNSA_ILi0EEEST_ST_EEEEENS5_IJNS4_10UnderscoreESW_SW_EEEEENS4_18SM100_TMA_2SM_LOADENS4_14ComposedLayoutINS4_7SwizzleILi2ELi4ELi3EEENS4_18smem_ptr_flag_bitsILi8EEENSR_INS5_IJNSA_ILi8EEESG_EEENS5_IJSG_SC_EEEEEEEvNS4_8identityESZ_S19_vS1A_EENS_8epilogue10collective18CollectiveEpilogueINS1C_23Sm100TmaWarpSpecializedILi2ELi2ELi32ELb0ELb0EEEJNS5_IJSG_SF_SG_EEENS5_IJNSR_ISG_SC_EENSR_INS5_IJNSA_ILi32EEESB_EEENS5_IJSC_SG_EEEEEEEEaSI_aSI_NS1C_6fusion15FusionCallbacksIS1G_NS1O_17LinearCombinationIaiaiLNS_15FloatRoundStyleE2EEES1H_S1N_JEEENS4_5SM1004TMEM4LOAD26SM100_TMEM_LOAD_32dp32b32xENS4_13SM90_TMA_LOADENS10_INS11_ILi1ELi4ELi3EEES14_NSR_INS5_IJS15_S1J_EEENS5_IJS1J_SC_EEEEEEENS4_39AutoVectorizingCopyWithAssumedAlignmentILi128EEENS4_14SM90_TMA_STOREES23_S25_S25_EEEvvEEEEvNT_6ParamsE,"aw",@nobits
	.sectionflags	@""
	.align	16
	.zero		1024


//--------------------- .nv.shared.reserved.0     --------------------------
	.section	.nv.shared.reserved.0,"aw",@nobits
	.weak		__nv_reservedSMEM_offset_0_alias
	.size		__nv_reservedSMEM_offset_0_alias, 0, 64
	.other		__nv_reservedSMEM_offset_0_alias,@"STO_CUDA_RESERVED_SHARED STV_DEFAULT"
__nv_reservedSMEM_offset_0_alias:
	.zero		0
.nv.shared.reserved.0:
	.zero		64
	.weak		__nv_reservedSMEM_tcgen05_partition
	.type		__nv_reservedSMEM_tcgen05_partition,@object
	.size		__nv_reservedSMEM_tcgen05_partition,(.L_0 - __nv_reservedSMEM_tcgen05_partition)
__nv_reservedSMEM_tcgen05_partition:
	.zero		32
.L_0:


//--------------------- .nv.global                --------------------------
	.section	.nv.global,"aw",@nobits
.nv.global:
	.type		_ZN40_INTERNAL_466ad23d_4_k_cu_57ad4fd9_107444cute1_E,@object
	.size		_ZN40_INTERNAL_466ad23d_4_k_cu_57ad4fd9_107444cute1_E,(_ZN40_INTERNAL_466ad23d_4_k_cu_57ad4fd9_107444cuda3std3__45__cpo6cbeginE - _ZN40_INTERNAL_466ad23d_4_k_cu_57ad4fd9_107444cute1_E)
_ZN40_INTERNAL_466ad23d_4_k_cu_57ad4fd9_107444cute1_E:
	.zero		1
	.type		_ZN40_INTERNAL_466ad23d_4_k_cu_57ad4fd9_107444cuda3std3__45__cpo6cbeginE,@object
	.size		_ZN40_INTERNAL_466ad23d_4_k_cu_57ad4fd9_107444cuda3std3__45__cpo6cbeginE,(_ZN40_INTERNAL_466ad23d_4_k_cu_57ad4fd9_107444cuda3std3__48in_placeE - _ZN40_INTERNAL_466ad23d_4_k_cu_57ad4fd9_107444cuda3std3__45__cpo6cbeginE)
_ZN40_INTERNAL_466ad23d_4_k_cu_57ad4fd9_107444cuda3std3__45__cpo6cbeginE:
	.zero		1
	.type		_ZN40_INTERNAL_466ad23d_4_k_cu_57ad4fd9_107444cuda3std3__48in_placeE,@object
	.size		_ZN40_INTERNAL_466ad23d_4_k_cu_57ad4fd9_107444cuda3std3__48in_placeE,(_ZN40_INTERNAL_466ad23d_4_k_cu_57ad4fd9_107444cuda3std6ranges3__45__cpo9iter_moveE - _ZN40_INTERNAL_466ad23d_4_k_cu_57ad4fd9_107444cuda3std3__48in_placeE)
_ZN40_INTERNAL_466ad23d_4_k_cu_57ad4fd9_107444cuda3std3__48in_placeE:
	.zero		1
	.type		_ZN40_INTERNAL_466ad23d_4_k_cu_57ad4fd9_107444cuda3std6ranges3__45__cpo9iter_moveE,@object
	.size		_ZN40_INTERNAL_466ad23d_4_k_cu_57ad4fd9_107444cuda3std6ranges3__45__cpo9iter_moveE,(_ZN40_INTERNAL_466ad23d_4_k_cu_57ad4fd9_107444cuda3std3__45__cpo5beginE - _ZN40_INTERNAL_466ad23d_4_k_cu_57ad4fd9_107444cuda3std6ranges3__45__cpo9iter_moveE)
_ZN40_INTERNAL_466ad23d_4_k_cu_57ad4fd9_107444cuda3std6ranges3__45__cpo9iter_moveE:
	.zero		1
	.type		_ZN40_INTERNAL_466ad23d_4_k_cu_57ad4fd9_107444cuda3std3__45__cpo5beginE,@object
	.size		_ZN40_INTERNAL_466ad23d_4_k_cu_57ad4fd9_107444cuda3std3__45__cpo5beginE,(_ZN40_INTERNAL_466ad23d_4_k_cu_57ad4fd9_107444cuda3std3__442_GLOBAL__N__466ad23d_4_k_cu_57ad4fd9_107446ignoreE - _ZN40_INTERNAL_466ad23d_4_k_cu_57ad4fd9_107444cuda3std3__45__cpo5beginE)
_ZN40_INTERNAL_466ad23d_4_k_cu_57ad4fd9_107444cuda3std3__45__cpo5beginE:
	.zero		1
	.type		_ZN40_INTERNAL_466ad23d_4_k_cu_57ad4fd9_107444cuda3std3__442_GLOBAL__N__466ad23d_4_k_cu_57ad4fd9_107446ignoreE,@object
	.size		_ZN40_INTERNAL_466ad23d_4_k_cu_57ad4fd9_107444cuda3std3__442_GLOBAL__N__466ad23d_4_k_cu_57ad4fd9_107446ignoreE,(_ZN40_INTERNAL_466ad23d_4_k_cu_57ad4fd9_107444cute7productE - _ZN40_INTERNAL_466ad23d_4_k_cu_57ad4fd9_107444cuda3std3__442_GLOBAL__N__466ad23d_4_k_cu_57ad4fd9_107446ignoreE)
_ZN40_INTERNAL_466ad23d_4_k_cu_57ad4fd9_107444cuda3std3__442_GLOBAL__N__466ad23d_4_k_cu_57ad4fd9_107446ignoreE:
	.zero		1
	.type		_ZN40_INTERNAL_466ad23d_4_k_cu_57ad4fd9_107444cute7productE,@object
	.size		_ZN40_INTERNAL_466ad23d_4_k_cu_57ad4fd9_107444cute7productE,(_ZN40_INTERNAL_466ad23d_4_k_cu_57ad4fd9_107444cuda3std3__45__cpo3endE - _ZN40_INTERNAL_466ad23d_4_k_cu_57ad4fd9_107444cute7productE)
_ZN40_INTERNAL_466ad23d_4_k_cu_57ad4fd9_107444cute7productE:
	.zero		1
	.type		_ZN40_INTERNAL_466ad23d_4_k_cu_57ad4fd9_107444cuda3std3__45__cpo3endE,@object
	.size		_ZN40_INTERNAL_466ad23d_4_k_cu_57ad4fd9_107444cuda3std3__45__cpo3endE,(_ZN40_INTERNAL_466ad23d_4_k_cu_57ad4fd9_107444cuda3std3__419piecewise_constructE - _ZN40_INTERNAL_466ad23d_4_k_cu_57ad4fd9_107444cuda3std3__45__cpo3endE)
_ZN40_INTERNAL_466ad23d_4_k_cu_57ad4fd9_107444cuda3std3__45__cpo3endE:
	.zero		1
	.type		_ZN40_INTERNAL_466ad23d_4_k_cu_57ad4fd9_107444cuda3std3__419piecewise_constructE,@object
	.size		_ZN40_INTERNAL_466ad23d_4_k_cu_57ad4fd9_107444cuda3std3__419piecewise_constructE,(_ZN40_INTERNAL_466ad23d_4_k_cu_57ad4fd9_107444cuda3std3__45__cpo4cendE - _ZN40_INTERNAL_466ad23d_4_k_cu_57ad4fd9_107444cuda3std3__419piecewise_constructE)
_ZN40_INTERNAL_466ad23d_4_k_cu_57ad4fd9_107444cuda3std3__419piecewise_constructE:
	.zero		1
	.type		_ZN40_INTERNAL_466ad23d_4_k_cu_57ad4fd9_107444cuda3std3__45__cpo4cendE,@object
	.size		_ZN40_INTERNAL_466ad23d_4_k_cu_57ad4fd9_107444cuda3std3__45__cpo4cendE,(_ZN40_INTERNAL_466ad23d_4_k_cu_57ad4fd9_107444cuda3std6ranges3__45__cpo4swapE - _ZN40_INTERNAL_466ad23d_4_k_cu_57ad4fd9_107444cuda3std3__45__cpo4cendE)
_ZN40_INTERNAL_466ad23d_4_k_cu_57ad4fd9_107444cuda3std3__45__cpo4cendE:
	.zero		1
	.type		_ZN40_INTERNAL_466ad23d_4_k_cu_57ad4fd9_107444cuda3std6ranges3__45__cpo4swapE,@object
	.size		_ZN40_INTERNAL_466ad23d_4_k_cu_57ad4fd9_107444cuda3std6ranges3__45__cpo4swapE,(.L_10 - _ZN40_INTERNAL_466ad23d_4_k_cu_57ad4fd9_107444cuda3std6ranges3__45__cpo4swapE)
_ZN40_INTERNAL_466ad23d_4_k_cu_57ad4fd9_107444cuda3std6ranges3__45__cpo4swapE:
	.zero		1
.L_10:


//--------------------- .nv.constant0._ZN7cutlass13device_kernelINS_4gemm6kernel13GemmUniversalIN4cute5tupleIJiiiiEEENS1_10collective13CollectiveMmaINS1_35MainloopSm100TmaUmmaWarpSpecializedILi5ELi2ELi4ENS5_IJNS4_1CILi2EEENSA_ILi1EEESC_EEEEENS5_IJNSA_ILi128EEESF_NSA_ILi64EEEEEEaNS5_IJlSC_lEEEaSI_NS4_8TiledMMAINS4_8MMA_AtomIJNS4_21SM100_MMA_S8_2x1SM_SSIaaiLi128ELi128ELNS4_4UMMA5MajorE0ELSN_0ELNSM_8SaturateE0EEEEEENS4_6LayoutINS5_IJSC_SC_SC_EEENS5_IJNSA_ILi0EEEST_ST_EEEEENS5_IJNS4_10UnderscoreESW_SW_EEEEENS4_18SM100_TMA_2SM_LOADENS4_14ComposedLayoutINS4_7SwizzleILi2ELi4ELi3EEENS4_18smem_ptr_flag_bitsILi8EEENSR_INS5_IJNSA_ILi8EEESG_EEENS5_IJSG_SC_EEEEEEEvNS4_8identityESZ_S19_vS1A_EENS_8epilogue10collective18CollectiveEpilogueINS1C_23Sm100TmaWarpSpecializedILi2ELi2ELi32ELb0ELb0EEEJNS5_IJSG_SF_SG_EEENS5_IJNSR_ISG_SC_EENSR_INS5_IJNSA_ILi32EEESB_EEENS5_IJSC_SG_EEEEEEEEaSI_aSI_NS1C_6fusion15FusionCallbacksIS1G_NS1O_17LinearCombinationIaiaiLNS_15FloatRoundStyleE2EEES1H_S1N_JEEENS4_5SM1004TMEM4LOAD26SM100_TMEM_LOAD_32dp32b32xENS4_13SM90_TMA_LOADENS10_INS11_ILi1ELi4ELi3EEES14_NSR_INS5_IJS15_S1J_EEENS5_IJS1J_SC_EEEEEEENS4_39AutoVectorizingCopyWithAssumedAlignmentILi128EEENS4_14SM90_TMA_STOREES23_S25_S25_EEEvvEEEEvNT_6ParamsE --------------------------
	.section	.nv.constant0._ZN7cutlass13device_kernelINS_4gemm6kernel13GemmUniversalIN4cute5tupleIJiiiiEEENS1_10collective13CollectiveMmaINS1_35MainloopSm100TmaUmmaWarpSpecializedILi5ELi2ELi4ENS5_IJNS4_1CILi2EEENSA_ILi1EEESC_EEEEENS5_IJNSA_ILi128EEESF_NSA_ILi64EEEEEEaNS5_IJlSC_lEEEaSI_NS4_8TiledMMAINS4_8MMA_AtomIJNS4_21SM100_MMA_S8_2x1SM_SSIaaiLi128ELi128ELNS4_4UMMA5MajorE0ELSN_0ELNSM_8SaturateE0EEEEEENS4_6LayoutINS5_IJSC_SC_SC_EEENS5_IJNSA_ILi0EEEST_ST_EEEEENS5_IJNS4_10UnderscoreESW_SW_EEEEENS4_18SM100_TMA_2SM_LOADENS4_14ComposedLayoutINS4_7SwizzleILi2ELi4ELi3EEENS4_18smem_ptr_flag_bitsILi8EEENSR_INS5_IJNSA_ILi8EEESG_EEENS5_IJSG_SC_EEEEEEEvNS4_8identityESZ_S19_vS1A_EENS_8epilogue10collective18CollectiveEpilogueINS1C_23Sm100TmaWarpSpecializedILi2ELi2ELi32ELb0ELb0EEEJNS5_IJSG_SF_SG_EEENS5_IJNSR_ISG_SC_EENSR_INS5_IJNSA_ILi32EEESB_EEENS5_IJSC_SG_EEEEEEEEaSI_aSI_NS1C_6fusion15FusionCallbacksIS1G_NS1O_17LinearCombinationIaiaiLNS_15FloatRoundStyleE2EEES1H_S1N_JEEENS4_5SM1004TMEM4LOAD26SM100_TMEM_LOAD_32dp32b32xENS4_13SM90_TMA_LOADENS10_INS11_ILi1ELi4ELi3EEES14_NSR_INS5_IJS15_S1J_EEENS5_IJS1J_SC_EEEEEEENS4_39AutoVectorizingCopyWithAssumedAlignmentILi128EEENS4_14SM90_TMA_STOREES23_S25_S25_EEEvvEEEEvNT_6ParamsE,"a",@progbits
	.sectionflags	@""
	.align	4
.nv.constant0._ZN7cutlass13device_kernelINS_4gemm6kernel13GemmUniversalIN4cute5tupleIJiiiiEEENS1_10collective13CollectiveMmaINS1_35MainloopSm100TmaUmmaWarpSpecializedILi5ELi2ELi4ENS5_IJNS4_1CILi2EEENSA_ILi1EEESC_EEEEENS5_IJNSA_ILi128EEESF_NSA_ILi64EEEEEEaNS5_IJlSC_lEEEaSI_NS4_8TiledMMAINS4_8MMA_AtomIJNS4_21SM100_MMA_S8_2x1SM_SSIaaiLi128ELi128ELNS4_4UMMA5MajorE0ELSN_0ELNSM_8SaturateE0EEEEEENS4_6LayoutINS5_IJSC_SC_SC_EEENS5_IJNSA_ILi0EEEST_ST_EEEEENS5_IJNS4_10UnderscoreESW_SW_EEEEENS4_18SM100_TMA_2SM_LOADENS4_14ComposedLayoutINS4_7SwizzleILi2ELi4ELi3EEENS4_18smem_ptr_flag_bitsILi8EEENSR_INS5_IJNSA_ILi8EEESG_EEENS5_IJSG_SC_EEEEEEEvNS4_8identityESZ_S19_vS1A_EENS_8epilogue10collective18CollectiveEpilogueINS1C_23Sm100TmaWarpSpecializedILi2ELi2ELi32ELb0ELb0EEEJNS5_IJSG_SF_SG_EEENS5_IJNSR_ISG_SC_EENSR_INS5_IJNSA_ILi32EEESB_EEENS5_IJSC_SG_EEEEEEEEaSI_aSI_NS1C_6fusion15FusionCallbacksIS1G_NS1O_17LinearCombinationIaiaiLNS_15FloatRoundStyleE2EEES1H_S1N_JEEENS4_5SM1004TMEM4LOAD26SM100_TMEM_LOAD_32dp32b32xENS4_13SM90_TMA_LOADENS10_INS11_ILi1ELi4ELi3EEES14_NSR_INS5_IJS15_S1J_EEENS5_IJS1J_SC_EEEEEEENS4_39AutoVectorizingCopyWithAssumedAlignmentILi128EEENS4_14SM90_TMA_STOREES23_S25_S25_EEEvvEEEEvNT_6ParamsE:
	.zero		2944


//--------------------- SYMBOLS --------------------------

	.type		.nv.reservedSmem.offset0,@object
	.size		.nv.reservedSmem.offset0,0x4
	.type		.nv.reservedSmem.cap,@object
	.size		.nv.reservedSmem.cap,0x4
	.type		__assertfail,@function
